	.target	sm_90a

	.elftype	@"ET_EXEC"


//--------------------- .note.nv.tkinfo           --------------------------
	.section	.note.nv.tkinfo,"",@"SHT_NOTE"
	.sectionflags	@"SHF_NOTE_NV_TKINFO"
	.tkinfo
        /*0018*/ 	.word	0x00000002
        /*0030*/ 	.string	""
        /*0030*/ 	.string	"ptxas"
        /*0030*/ 	.string	"Cuda compilation tools, release 13.0, V13.0.88"
        /*0030*/ 	.string	"Build cuda_13.0.r13.0/compiler.36424714_0"
        /*0030*/ 	.string	"-arch sm_90a -m 64 "



//--------------------- .note.nv.cuinfo           --------------------------
	.section	.note.nv.cuinfo,"",@"SHT_NOTE"
	.sectionflags	@"SHF_NOTE_NV_CUINFO"
        /*0018*/ 	.short	0x0002
        /*001a*/ 	.short	0x005a
        /*001c*/ 	.short	0x0082
	.zero		2


//--------------------- .nv.info                  --------------------------
	.section	.nv.info,"",@"SHT_CUDA_INFO"
	.align	4


	//----- nvinfo : EIATTR_REGCOUNT
	.align		4
        /*0000*/ 	.byte	0x04, 0x2f
        /*0002*/ 	.short	(.L_15 - .L_14)
	.align		4
.L_14:
        /*0004*/ 	.word	index@(_ZN7cutlass13device_kernelINS_4gemm6kernel13GemmUniversalIN4cute5tupleIJiiiiEEENS1_10collective13CollectiveMmaINS1_34MainloopSm90TmaGmmaWarpSpecializedILi4ENS5_IJNS4_1CILi2EEENSA_ILi1EEESC_EEENS1_35KernelTmaWarpSpecializedCooperativeEEENS5_IJNSA_ILi256EEENSA_ILi128EEENSA_ILi64EEEEEENS_10tfloat32_tENS5_IJlSC_lEEESK_SL_NS4_8TiledMMAINS4_8MMA_AtomIJNS4_4SM904GMMA30MMA_64x128x8_F32TF32TF32_SS_TNILNSP_7ScaleInE1ELSR_1EEEEEENS4_6LayoutISD_NS5_IJSC_NSA_ILi0EEESV_EEEEENS5_IJNS4_10UnderscoreESY_SY_EEEEENS4_13SM90_TMA_LOADENS4_14ComposedLayoutINS4_7SwizzleILi3ELi4ELi3EEENS4_18smem_ptr_flag_bitsILi32EEENSU_INS5_IJNSA_ILi8EEENSA_ILi32EEEEEENS5_IJS18_SC_EEEEEEEvNS4_8identityENS4_23SM90_TMA_LOAD_MULTICASTES1C_vS1D_EENS_8epilogue10collective6detail29Sm90TmaWarpSpecializedAdapterINS1H_15DefaultEpilogueISK_SL_SL_NS1G_6thread17LinearCombinationISK_Li1EffLNS1L_9ScaleType4KindE0ELNS_15FloatRoundStyleE2ESK_EENS1_15EpilogueDefaultEEEEEvvEEEEvNT_6ParamsE)
        /*0008*/ 	.word	0x000000a8


	//----- nvinfo : EIATTR_FRAME_SIZE
	.align		4
.L_15:
        /*000c*/ 	.byte	0x04, 0x11
        /*000e*/ 	.short	(.L_17 - .L_16)
	.align		4
.L_16:
        /*0010*/ 	.word	index@(_ZN7cutlass13device_kernelINS_4gemm6kernel13GemmUniversalIN4cute5tupleIJiiiiEEENS1_10collective13CollectiveMmaINS1_34MainloopSm90TmaGmmaWarpSpecializedILi4ENS5_IJNS4_1CILi2EEENSA_ILi1EEESC_EEENS1_35KernelTmaWarpSpecializedCooperativeEEENS5_IJNSA_ILi256EEENSA_ILi128EEENSA_ILi64EEEEEENS_10tfloat32_tENS5_IJlSC_lEEESK_SL_NS4_8TiledMMAINS4_8MMA_AtomIJNS4_4SM904GMMA30MMA_64x128x8_F32TF32TF32_SS_TNILNSP_7ScaleInE1ELSR_1EEEEEENS4_6LayoutISD_NS5_IJSC_NSA_ILi0EEESV_EEEEENS5_IJNS4_10UnderscoreESY_SY_EEEEENS4_13SM90_TMA_LOADENS4_14ComposedLayoutINS4_7SwizzleILi3ELi4ELi3EEENS4_18smem_ptr_flag_bitsILi32EEENSU_INS5_IJNSA_ILi8EEENSA_ILi32EEEEEENS5_IJS18_SC_EEEEEEEvNS4_8identityENS4_23SM90_TMA_LOAD_MULTICASTES1C_vS1D_EENS_8epilogue10collective6detail29Sm90TmaWarpSpecializedAdapterINS1H_15DefaultEpilogueISK_SL_SL_NS1G_6thread17LinearCombinationISK_Li1EffLNS1L_9ScaleType4KindE0ELNS_15FloatRoundStyleE2ESK_EENS1_15EpilogueDefaultEEEEEvvEEEEvNT_6ParamsE)
        /*0014*/ 	.word	0x00000000


	//----- nvinfo : EIATTR_MIN_STACK_SIZE
	.align		4
.L_17:
        /*0018*/ 	.byte	0x04, 0x12
        /*001a*/ 	.short	(.L_19 - .L_18)
	.align		4
.L_18:
        /*001c*/ 	.word	index@(_ZN7cutlass13device_kernelINS_4gemm6kernel13GemmUniversalIN4cute5tupleIJiiiiEEENS1_10collective13CollectiveMmaINS1_34MainloopSm90TmaGmmaWarpSpecializedILi4ENS5_IJNS4_1CILi2EEENSA_ILi1EEESC_EEENS1_35KernelTmaWarpSpecializedCooperativeEEENS5_IJNSA_ILi256EEENSA_ILi128EEENSA_ILi64EEEEEENS_10tfloat32_tENS5_IJlSC_lEEESK_SL_NS4_8TiledMMAINS4_8MMA_AtomIJNS4_4SM904GMMA30MMA_64x128x8_F32TF32TF32_SS_TNILNSP_7ScaleInE1ELSR_1EEEEEENS4_6LayoutISD_NS5_IJSC_NSA_ILi0EEESV_EEEEENS5_IJNS4_10UnderscoreESY_SY_EEEEENS4_13SM90_TMA_LOADENS4_14ComposedLayoutINS4_7SwizzleILi3ELi4ELi3EEENS4_18smem_ptr_flag_bitsILi32EEENSU_INS5_IJNSA_ILi8EEENSA_ILi32EEEEEENS5_IJS18_SC_EEEEEEEvNS4_8identityENS4_23SM90_TMA_LOAD_MULTICASTES1C_vS1D_EENS_8epilogue10collective6detail29Sm90TmaWarpSpecializedAdapterINS1H_15DefaultEpilogueISK_SL_SL_NS1G_6thread17LinearCombinationISK_Li1EffLNS1L_9ScaleType4KindE0ELNS_15FloatRoundStyleE2ESK_EENS1_15EpilogueDefaultEEEEEvvEEEEvNT_6ParamsE)
        /*0020*/ 	.word	0x00000000
.L_19:


//--------------------- .nv.compat                --------------------------
	.section	.nv.compat,"",@"SHT_CUDA_COMPAT_INFO"
	.align	4
        /*0000*/ 	.byte	0x02, 0x09, 0x01, 0x00, 0x02, 0x02, 0x04, 0x00, 0x02, 0x05, 0x05, 0x00, 0x03, 0x07, 0x01, 0x01
        /*0010*/ 	.byte	0x02, 0x03, 0x01, 0x00, 0x02, 0x06, 0x01, 0x00, 0x04, 0x0b, 0x08, 0x00, 0x00, 0x00, 0x00, 0x00
        /*0020*/ 	.byte	0x00, 0x00, 0x00, 0x00


//--------------------- .nv.info._ZN7cutlass13device_kernelINS_4gemm6kernel13GemmUniversalIN4cute5tupleIJiiiiEEENS1_10collective13CollectiveMmaINS1_34MainloopSm90TmaGmmaWarpSpecializedILi4ENS5_IJNS4_1CILi2EEENSA_ILi1EEESC_EEENS1_35KernelTmaWarpSpecializedCooperativeEEENS5_IJNSA_ILi256EEENSA_ILi128EEENSA_ILi64EEEEEENS_10tfloat32_tENS5_IJlSC_lEEESK_SL_NS4_8TiledMMAINS4_8MMA_AtomIJNS4_4SM904GMMA30MMA_64x128x8_F32TF32TF32_SS_TNILNSP_7ScaleInE1ELSR_1EEEEEENS4_6LayoutISD_NS5_IJSC_NSA_ILi0EEESV_EEEEENS5_IJNS4_10UnderscoreESY_SY_EEEEENS4_13SM90_TMA_LOADENS4_14ComposedLayoutINS4_7SwizzleILi3ELi4ELi3EEENS4_18smem_ptr_flag_bitsILi32EEENSU_INS5_IJNSA_ILi8EEENSA_ILi32EEEEEENS5_IJS18_SC_EEEEEEEvNS4_8identityENS4_23SM90_TMA_LOAD_MULTICASTES1C_vS1D_EENS_8epilogue10collective6detail29Sm90TmaWarpSpecializedAdapterINS1H_15DefaultEpilogueISK_SL_SL_NS1G_6thread17LinearCombinationISK_Li1EffLNS1L_9ScaleType4KindE0ELNS_15FloatRoundStyleE2ESK_EENS1_15EpilogueDefaultEEEEEvvEEEEvNT_6ParamsE --------------------------
	.section	.nv.info._ZN7cutlass13device_kernelINS_4gemm6kernel13GemmUniversalIN4cute5tupleIJiiiiEEENS1_10collective13CollectiveMmaINS1_34MainloopSm90TmaGmmaWarpSpecializedILi4ENS5_IJNS4_1CILi2EEENSA_ILi1EEESC_EEENS1_35KernelTmaWarpSpecializedCooperativeEEENS5_IJNSA_ILi256EEENSA_ILi128EEENSA_ILi64EEEEEENS_10tfloat32_tENS5_IJlSC_lEEESK_SL_NS4_8TiledMMAINS4_8MMA_AtomIJNS4_4SM904GMMA30MMA_64x128x8_F32TF32TF32_SS_TNILNSP_7ScaleInE1ELSR_1EEEEEENS4_6LayoutISD_NS5_IJSC_NSA_ILi0EEESV_EEEEENS5_IJNS4_10UnderscoreESY_SY_EEEEENS4_13SM90_TMA_LOADENS4_14ComposedLayoutINS4_7SwizzleILi3ELi4ELi3EEENS4_18smem_ptr_flag_bitsILi32EEENSU_INS5_IJNSA_ILi8EEENSA_ILi32EEEEEENS5_IJS18_SC_EEEEEEEvNS4_8identityENS4_23SM90_TMA_LOAD_MULTICASTES1C_vS1D_EENS_8epilogue10collective6detail29Sm90TmaWarpSpecializedAdapterINS1H_15DefaultEpilogueISK_SL_SL_NS1G_6thread17LinearCombinationISK_Li1EffLNS1L_9ScaleType4KindE0ELNS_15FloatRoundStyleE2ESK_EENS1_15EpilogueDefaultEEEEEvvEEEEvNT_6ParamsE,"",@"SHT_CUDA_INFO"
	.sectionflags	@""
	.align	4


	//----- nvinfo : EIATTR_CUDA_API_VERSION
	.align		4
        /*0000*/ 	.byte	0x04, 0x37
        /*0002*/ 	.short	(.L_21 - .L_20)
.L_20:
        /*0004*/ 	.word	0x00000082


	//----- nvinfo : EIATTR_KPARAM_INFO
	.align		4
.L_21:
        /*0008*/ 	.byte	0x04, 0x17
        /*000a*/ 	.short	(.L_23 - .L_22)
.L_22:
        /*000c*/ 	.word	0x00000000
        /*0010*/ 	.short	0x0000
        /*0012*/ 	.short	0x0070
        /*0014*/ 	.byte	0x00, 0xf0, 0x01, 0x10


	//----- nvinfo : EIATTR_SPARSE_MMA_MASK
	.align		4
.L_23:
        /*0018*/ 	.byte	0x03, 0x50
        /*001a*/ 	.short	0x0000


	//----- nvinfo : EIATTR_MAXREG_COUNT
	.align		4
        /*001c*/ 	.byte	0x03, 0x1b
        /*001e*/ 	.short	0x00a8


	//----- nvinfo : EIATTR_NUM_BARRIERS
	.align		4
        /*0020*/ 	.byte	0x02, 0x4c
        /*0022*/ 	.byte	0x01
	.zero		1


	//----- nvinfo : EIATTR_EXTERNS
	.align		4
        /*0024*/ 	.byte	0x04, 0x0f
        /*0026*/ 	.short	(.L_25 - .L_24)


	//   ....[0]....
	.align		4
.L_24:
        /*0028*/ 	.word	index@(__assertfail)


	//----- nvinfo : EIATTR_MERCURY_ISA_VERSION
	.align		4
.L_25:
        /*002c*/ 	.byte	0x03, 0x5f
        /*002e*/ 	.short	0x0101


	//----- nvinfo : EIATTR_INT_WARP_WIDE_INSTR_OFFSETS
	.align		4
        /*0030*/ 	.byte	0x04, 0x31
        /*0032*/ 	.short	(.L_27 - .L_26)


	//   ....[0]....
.L_26:
        /*0034*/ 	.word	0x00000480


	//   ....[1]....
        /*0038*/ 	.word	0x000004b0


	//   ....[2]....
        /*003c*/ 	.word	0x00000670


	//   ....[3]....
        /*0040*/ 	.word	0x00002560


	//----- nvinfo : EIATTR_COOP_GROUP_MASK_REGIDS
	.align		4
.L_27:
        /*0044*/ 	.byte	0x04, 0x29
        /*0046*/ 	.short	(.L_29 - .L_28)


	//   ....[0]....
.L_28:
        /*0048*/ 	.word	0xffffffff


	//   ....[1]....
        /*004c*/ 	.word	0xffffffff


	//   ....[2]....
        /*0050*/ 	.word	0xffffffff


	//   ....[3]....
        /*0054*/ 	.word	0xffffffff


	//   ....[4]....
        /*0058*/ 	.word	0xffffffff


	//   ....[5]....
        /*005c*/ 	.word	0xffffffff


	//----- nvinfo : EIATTR_COOP_GROUP_INSTR_OFFSETS
	.align		4
.L_29:
        /*0060*/ 	.byte	0x04, 0x28
        /*0062*/ 	.short	(.L_31 - .L_30)


	//   ....[0]....
.L_30:
        /*0064*/ 	.word	0x00000060


	//   ....[1]....
        /*0068*/ 	.word	0x00000070


	//   ....[2]....
        /*006c*/ 	.word	0x00000130


	//   ....[3]....
        /*0070*/ 	.word	0x000002d0


	//   ....[4]....
        /*0074*/ 	.word	0x000007f0


	//   ....[5]....
        /*0078*/ 	.word	0x00001240


	//----- nvinfo : EIATTR_REG_RECONFIG
	.align		4
.L_31:
        /*007c*/ 	.byte	0x01, 0x54
	.zero		2


	//----- nvinfo : EIATTR_SYSCALL_OFFSETS
	.align		4
        /*0080*/ 	.byte	0x04, 0x46
        /*0082*/ 	.short	(.L_33 - .L_32)


	//   ....[0]....
.L_32:
        /*0084*/ 	.word	0x00001400


	//----- nvinfo : EIATTR_MBARRIER_INSTR_OFFSETS
	.align		4
.L_33:
        /*0088*/ 	.byte	0x04, 0x39
        /*008a*/ 	.short	(.L_35 - .L_34)


	//   ....[0]....
.L_34:
        /*008c*/ 	.word	0x00000230
        /*0090*/ 	.word	0x000000ff
        /*0094*/ 	.word	0x00000000
        /*0098*/ 	.short	0x0100
        /*009a*/ 	.byte	0x08
	.zero		1


	//   ....[1]....
        /*009c*/ 	.word	0x00000240
        /*00a0*/ 	.word	0x000000ff
        /*00a4*/ 	.word	0x00000020
        /*00a8*/ 	.short	0x0100
        /*00aa*/ 	.byte	0x08
	.zero		1


	//   ....[2]....
        /*00ac*/ 	.word	0x00000250
        /*00b0*/ 	.word	0x000000ff
        /*00b4*/ 	.word	0x00000008
        /*00b8*/ 	.short	0x0100
        /*00ba*/ 	.byte	0x08
	.zero		1


	//   ....[3]....
        /*00bc*/ 	.word	0x00000260
        /*00c0*/ 	.word	0x000000ff
        /*00c4*/ 	.word	0x00000028
        /*00c8*/ 	.short	0x0100
        /*00ca*/ 	.byte	0x08
	.zero		1


	//   ....[4]....
        /*00cc*/ 	.word	0x00000270
        /*00d0*/ 	.word	0x000000ff
        /*00d4*/ 	.word	0x00000010
        /*00d8*/ 	.short	0x0100
        /*00da*/ 	.byte	0x08
	.zero		1


	//   ....[5]....
        /*00dc*/ 	.word	0x00000280
        /*00e0*/ 	.word	0x000000ff
        /*00e4*/ 	.word	0x00000030
        /*00e8*/ 	.short	0x0100
        /*00ea*/ 	.byte	0x08
	.zero		1


	//   ....[6]....
        /*00ec*/ 	.word	0x00000290
        /*00f0*/ 	.word	0x000000ff
        /*00f4*/ 	.word	0x00000018
        /*00f8*/ 	.short	0x0100
        /*00fa*/ 	.byte	0x08
	.zero		1


	//   ....[7]....
        /*00fc*/ 	.word	0x000002a0
        /*0100*/ 	.word	0x000000ff
        /*0104*/ 	.word	0x00000038
        /*0108*/ 	.short	0x0100
        /*010a*/ 	.byte	0x08
	.zero		1


	//   ....[8]....
        /*010c*/ 	.word	0x000006f0
        /*0110*/ 	.word	0x000000ff
        /*0114*/ 	.word	0x00000050
        /*0118*/ 	.short	0x0100
        /*011a*/ 	.byte	0x06
	.zero		1


	//   ....[9]....
        /*011c*/ 	.word	0x00000780
        /*0120*/ 	.word	0x000000ff
        /*0124*/ 	.word	0x00000058
        /*0128*/ 	.short	0x0100
        /*012a*/ 	.byte	0x06
	.zero		1


	//   ....[10]....
        /*012c*/ 	.word	0x000014c0
        /*0130*/ 	.word	0x00000003
        /*0134*/ 	.word	0x00000000
        /*0138*/ 	.short	0x010a
        /*013a*/ 	.byte	0x3f
	.zero		1


	//   ....[11]....
        /*013c*/ 	.word	0x00001500
        /*0140*/ 	.word	0x00000003
        /*0144*/ 	.word	0x00000000
        /*0148*/ 	.short	0x010a
        /*014a*/ 	.byte	0x3f
	.zero		1


	//   ....[12]....
        /*014c*/ 	.word	0x00001d20
        /*0150*/ 	.word	0x00000005
        /*0154*/ 	.word	0x00000000
        /*0158*/ 	.short	0x010a
        /*015a*/ 	.byte	0x3f
	.zero		1


	//   ....[13]....
        /*015c*/ 	.word	0x00001d60
        /*0160*/ 	.word	0x00000005
        /*0164*/ 	.word	0x00000000
        /*0168*/ 	.short	0x010a
        /*016a*/ 	.byte	0x3f
	.zero		1


	//   ....[14]....
        /*016c*/ 	.word	0x00002400
        /*0170*/ 	.word	0x00000005
        /*0174*/ 	.word	0x00000000
        /*0178*/ 	.short	0x0101
        /*017a*/ 	.byte	0x3f
	.zero		1


	//   ....[15]....
        /*017c*/ 	.word	0x000025e0
        /*0180*/ 	.word	0x00000003
        /*0184*/ 	.word	0x00000000
        /*0188*/ 	.short	0x0101
        /*018a*/ 	.byte	0x3f
	.zero		1


	//   ....[16]....
        /*018c*/ 	.word	0x0000b9f0
        /*0190*/ 	.word	0x00000014
        /*0194*/ 	.word	0x00000020
        /*0198*/ 	.short	0x010a
        /*019a*/ 	.byte	0x3f
	.zero		1


	//   ....[17]....
        /*019c*/ 	.word	0x0000be70
        /*01a0*/ 	.word	0x00000005
        /*01a4*/ 	.word	0x00000058
        /*01a8*/ 	.short	0x0101
        /*01aa*/ 	.byte	0x3f
	.zero		1


	//   ....[18]....
        /*01ac*/ 	.word	0x0000c590
        /*01b0*/ 	.word	0x00000007
        /*01b4*/ 	.word	0x00000000
        /*01b8*/ 	.short	0x010a
        /*01ba*/ 	.byte	0x3f
	.zero		1


	//   ....[19]....
        /*01bc*/ 	.word	0x0000c610
        /*01c0*/ 	.word	0x00000008
        /*01c4*/ 	.word	0x00000000
        /*01c8*/ 	.short	0x010a
        /*01ca*/ 	.byte	0x3f
	.zero		1


	//   ....[20]....
        /*01cc*/ 	.word	0x0000c6a0
        /*01d0*/ 	.word	0x0000000b
        /*01d4*/ 	.word	0x00000000
        /*01d8*/ 	.short	0x010a
        /*01da*/ 	.byte	0x3f
	.zero		1


	//   ....[21]....
        /*01dc*/ 	.word	0x0000c730
        /*01e0*/ 	.word	0x00000003
        /*01e4*/ 	.word	0x00000000
        /*01e8*/ 	.short	0x010a
        /*01ea*/ 	.byte	0x3f
	.zero		1


	//   ....[22]....
        /*01ec*/ 	.word	0x0000c790
        /*01f0*/ 	.word	0x00000003
        /*01f4*/ 	.word	0x00000000
        /*01f8*/ 	.short	0x010a
        /*01fa*/ 	.byte	0x3f
	.zero		1


	//   ....[23]....
        /*01fc*/ 	.word	0x0000c7e0
        /*0200*/ 	.word	0x00000005
        /*0204*/ 	.word	0x00000000
        /*0208*/ 	.short	0x010a
        /*020a*/ 	.byte	0x3f
	.zero		1


	//   ....[24]....
        /*020c*/ 	.word	0x0000c8b0
        /*0210*/ 	.word	0x00000014
        /*0214*/ 	.word	0x00000020
        /*0218*/ 	.short	0x010a
        /*021a*/ 	.byte	0x3f
	.zero		1


	//   ....[25]....
        /*021c*/ 	.word	0x0000c980
        /*0220*/ 	.word	0x00000007
        /*0224*/ 	.word	0x00000000
        /*0228*/ 	.short	0x010a
        /*022a*/ 	.byte	0x3f
	.zero		1


	//   ....[26]....
        /*022c*/ 	.word	0x0000c9d0
        /*0230*/ 	.word	0x00000008
        /*0234*/ 	.word	0x00000000
        /*0238*/ 	.short	0x010a
        /*023a*/ 	.byte	0x3f
	.zero		1


	//   ....[27]....
        /*023c*/ 	.word	0x0000ca20
        /*0240*/ 	.word	0x0000000b
        /*0244*/ 	.word	0x00000000
        /*0248*/ 	.short	0x010a
        /*024a*/ 	.byte	0x3f
	.zero		1


	//----- nvinfo : EIATTR_NUM_MBARRIERS
	.align		4
.L_35:
        /*024c*/ 	.byte	0x03, 0x38
        /*024e*/ 	.short	0x000a


	//----- nvinfo : EIATTR_EXIT_INSTR_OFFSETS
	.align		4
        /*0250*/ 	.byte	0x04, 0x1c
        /*0252*/ 	.short	(.L_37 - .L_36)


	//   ....[0]....
.L_36:
        /*0254*/ 	.word	0x00000950


	//   ....[1]....
        /*0258*/ 	.word	0x00001170


	//   ....[2]....
        /*025c*/ 	.word	0x0000b100


	//   ....[3]....
        /*0260*/ 	.word	0x0000b660


	//   ....[4]....
        /*0264*/ 	.word	0x0000c780


	//----- nvinfo : EIATTR_MAX_THREADS
	.align		4
.L_37:
        /*0268*/ 	.byte	0x04, 0x05
        /*026a*/ 	.short	(.L_39 - .L_38)
.L_38:
        /*026c*/ 	.word	0x00000180
        /*0270*/ 	.word	0x00000001
        /*0274*/ 	.word	0x00000001


	//----- nvinfo : EIATTR_CRS_STACK_SIZE
	.align		4
.L_39:
        /*0278*/ 	.byte	0x04, 0x1e
        /*027a*/ 	.short	(.L_41 - .L_40)
.L_40:
        /*027c*/ 	.word	0x00000000


	//----- nvinfo : EIATTR_CBANK_PARAM_SIZE
	.align		4
.L_41:
        /*0280*/ 	.byte	0x03, 0x19
        /*0282*/ 	.short	0x0470


	//----- nvinfo : EIATTR_PARAM_CBANK
	.align		4
        /*0284*/ 	.byte	0x04, 0x0a
        /*0286*/ 	.short	(.L_43 - .L_42)
	.align		4
.L_42:
        /*0288*/ 	.word	index@(.nv.constant0._ZN7cutlass13device_kernelINS_4gemm6kernel13GemmUniversalIN4cute5tupleIJiiiiEEENS1_10collective13CollectiveMmaINS1_34MainloopSm90TmaGmmaWarpSpecializedILi4ENS5_IJNS4_1CILi2EEENSA_ILi1EEESC_EEENS1_35KernelTmaWarpSpecializedCooperativeEEENS5_IJNSA_ILi256EEENSA_ILi128EEENSA_ILi64EEEEEENS_10tfloat32_tENS5_IJlSC_lEEESK_SL_NS4_8TiledMMAINS4_8MMA_AtomIJNS4_4SM904GMMA30MMA_64x128x8_F32TF32TF32_SS_TNILNSP_7ScaleInE1ELSR_1EEEEEENS4_6LayoutISD_NS5_IJSC_NSA_ILi0EEESV_EEEEENS5_IJNS4_10UnderscoreESY_SY_EEEEENS4_13SM90_TMA_LOADENS4_14ComposedLayoutINS4_7SwizzleILi3ELi4ELi3EEENS4_18smem_ptr_flag_bitsILi32EEENSU_INS5_IJNSA_ILi8EEENSA_ILi32EEEEEENS5_IJS18_SC_EEEEEEEvNS4_8identityENS4_23SM90_TMA_LOAD_MULTICASTES1C_vS1D_EENS_8epilogue10collective6detail29Sm90TmaWarpSpecializedAdapterINS1H_15DefaultEpilogueISK_SL_SL_NS1G_6thread17LinearCombinationISK_Li1EffLNS1L_9ScaleType4KindE0ELNS_15FloatRoundStyleE2ESK_EENS1_15EpilogueDefaultEEEEEvvEEEEvNT_6ParamsE)
        /*028c*/ 	.short	0x0210
        /*028e*/ 	.short	0x0470


	//----- nvinfo : EIATTR_SW_WAR
	.align		4
.L_43:
        /*0290*/ 	.byte	0x04, 0x36
        /*0292*/ 	.short	(.L_45 - .L_44)
.L_44:
        /*0294*/ 	.word	0x00000008
.L_45:


//--------------------- .nv.callgraph             --------------------------
	.section	.nv.callgraph,"",@"SHT_CUDA_CALLGRAPH"
	.align	4
	.sectionentsize	8
	.align		4
        /*0000*/ 	.word	0x00000000
	.align		4
        /*0004*/ 	.word	0xffffffff
	.align		4
        /*0008*/ 	.word	index@(_ZN7cutlass13device_kernelINS_4gemm6kernel13GemmUniversalIN4cute5tupleIJiiiiEEENS1_10collective13CollectiveMmaINS1_34MainloopSm90TmaGmmaWarpSpecializedILi4ENS5_IJNS4_1CILi2EEENSA_ILi1EEESC_EEENS1_35KernelTmaWarpSpecializedCooperativeEEENS5_IJNSA_ILi256EEENSA_ILi128EEENSA_ILi64EEEEEENS_10tfloat32_tENS5_IJlSC_lEEESK_SL_NS4_8TiledMMAINS4_8MMA_AtomIJNS4_4SM904GMMA30MMA_64x128x8_F32TF32TF32_SS_TNILNSP_7ScaleInE1ELSR_1EEEEEENS4_6LayoutISD_NS5_IJSC_NSA_ILi0EEESV_EEEEENS5_IJNS4_10UnderscoreESY_SY_EEEEENS4_13SM90_TMA_LOADENS4_14ComposedLayoutINS4_7SwizzleILi3ELi4ELi3EEENS4_18smem_ptr_flag_bitsILi32EEENSU_INS5_IJNSA_ILi8EEENSA_ILi32EEEEEENS5_IJS18_SC_EEEEEEEvNS4_8identityENS4_23SM90_TMA_LOAD_MULTICASTES1C_vS1D_EENS_8epilogue10collective6detail29Sm90TmaWarpSpecializedAdapterINS1H_15DefaultEpilogueISK_SL_SL_NS1G_6thread17LinearCombinationISK_Li1EffLNS1L_9ScaleType4KindE0ELNS_15FloatRoundStyleE2ESK_EENS1_15EpilogueDefaultEEEEEvvEEEEvNT_6ParamsE)
	.align		4
        /*000c*/ 	.word	index@(__assertfail)
	.align		4
        /*0010*/ 	.word	0x00000000
	.align		4
        /*0014*/ 	.word	0xfffffffe
	.align		4
        /*0018*/ 	.word	0x00000000
	.align		4
        /*001c*/ 	.word	0xfffffffd
	.align		4
        /*0020*/ 	.word	0x00000000
	.align		4
        /*0024*/ 	.word	0xfffffffc


//--------------------- .nv.constant4             --------------------------
	.section	.nv.constant4,"a",@progbits
	.align	8
	.align		8
.nv.constant4:
        /*0000*/ 	.dword	__assertfail
	.align		8
        /*0008*/ 	.dword	__unnamed_1
	.align		8
        /*0010*/ 	.dword	_ZN39_INTERNAL_bfd833da_4_k_cu_d5d557d2_68714cuda3std3__45__cpo5beginE
	.align		8
        /*0018*/ 	.dword	_ZN39_INTERNAL_bfd833da_4_k_cu_d5d557d2_68714cuda3std3__45__cpo3endE
	.align		8
        /*0020*/ 	.dword	_ZN39_INTERNAL_bfd833da_4_k_cu_d5d557d2_68714cuda3std3__45__cpo6cbeginE
	.align		8
        /*0028*/ 	.dword	_ZN39_INTERNAL_bfd833da_4_k_cu_d5d557d2_68714cuda3std3__45__cpo4cendE
	.align		8
        /*0030*/ 	.dword	_ZN39_INTERNAL_bfd833da_4_k_cu_d5d557d2_68714cuda3std3__441_GLOBAL__N__bfd833da_4_k_cu_d5d557d2_68716ignoreE
	.align		8
        /*0038*/ 	.dword	_ZN39_INTERNAL_bfd833da_4_k_cu_d5d557d2_68714cuda3std3__419piecewise_constructE
	.align		8
        /*0040*/ 	.dword	_ZN39_INTERNAL_bfd833da_4_k_cu_d5d557d2_68714cuda3std3__48in_placeE
	.align		8
        /*0048*/ 	.dword	_ZN39_INTERNAL_bfd833da_4_k_cu_d5d557d2_68714cuda3std6ranges3__45__cpo4swapE
	.align		8
        /*0050*/ 	.dword	_ZN39_INTERNAL_bfd833da_4_k_cu_d5d557d2_68714cuda3std6ranges3__45__cpo9iter_moveE
	.align		8
        /*0058*/ 	.dword	_ZN39_INTERNAL_bfd833da_4_k_cu_d5d557d2_68714cute7productE
	.align		8
        /*0060*/ 	.dword	_ZN39_INTERNAL_bfd833da_4_k_cu_d5d557d2_68714cute1_E
	.align		8
        /*0068*/ 	.dword	$str$22
	.align		8
        /*0070*/ 	.dword	$str$23


//--------------------- .text._ZN7cutlass13device_kernelINS_4gemm6kernel13GemmUniversalIN4cute5tupleIJiiiiEEENS1_10collective13CollectiveMmaINS1_34MainloopSm90TmaGmmaWarpSpecializedILi4ENS5_IJNS4_1CILi2EEENSA_ILi1EEESC_EEENS1_35KernelTmaWarpSpecializedCooperativeEEENS5_IJNSA_ILi256EEENSA_ILi128EEENSA_ILi64EEEEEENS_10tfloat32_tENS5_IJlSC_lEEESK_SL_NS4_8TiledMMAINS4_8MMA_AtomIJNS4_4SM904GMMA30MMA_64x128x8_F32TF32TF32_SS_TNILNSP_7ScaleInE1ELSR_1EEEEEENS4_6LayoutISD_NS5_IJSC_NSA_ILi0EEESV_EEEEENS5_IJNS4_10UnderscoreESY_SY_EEEEENS4_13SM90_TMA_LOADENS4_14ComposedLayoutINS4_7SwizzleILi3ELi4ELi3EEENS4_18smem_ptr_flag_bitsILi32EEENSU_INS5_IJNSA_ILi8EEENSA_ILi32EEEEEENS5_IJS18_SC_EEEEEEEvNS4_8identityENS4_23SM90_TMA_LOAD_MULTICASTES1C_vS1D_EENS_8epilogue10collective6detail29Sm90TmaWarpSpecializedAdapterINS1H_15DefaultEpilogueISK_SL_SL_NS1G_6thread17LinearCombinationISK_Li1EffLNS1L_9ScaleType4KindE0ELNS_15FloatRoundStyleE2ESK_EENS1_15EpilogueDefaultEEEEEvvEEEEvNT_6ParamsE --------------------------
	.section	.text._ZN7cutlass13device_kernelINS_4gemm6kernel13GemmUniversalIN4cute5tupleIJiiiiEEENS1_10collective13CollectiveMmaINS1_34MainloopSm90TmaGmmaWarpSpecializedILi4ENS5_IJNS4_1CILi2EEENSA_ILi1EEESC_EEENS1_35KernelTmaWarpSpecializedCooperativeEEENS5_IJNSA_ILi256EEENSA_ILi128EEENSA_ILi64EEEEEENS_10tfloat32_tENS5_IJlSC_lEEESK_SL_NS4_8TiledMMAINS4_8MMA_AtomIJNS4_4SM904GMMA30MMA_64x128x8_F32TF32TF32_SS_TNILNSP_7ScaleInE1ELSR_1EEEEEENS4_6LayoutISD_NS5_IJSC_NSA_ILi0EEESV_EEEEENS5_IJNS4_10UnderscoreESY_SY_EEEEENS4_13SM90_TMA_LOADENS4_14ComposedLayoutINS4_7SwizzleILi3ELi4ELi3EEENS4_18smem_ptr_flag_bitsILi32EEENSU_INS5_IJNSA_ILi8EEENSA_ILi32EEEEEENS5_IJS18_SC_EEEEEEEvNS4_8identityENS4_23SM90_TMA_LOAD_MULTICASTES1C_vS1D_EENS_8epilogue10collective6detail29Sm90TmaWarpSpecializedAdapterINS1H_15DefaultEpilogueISK_SL_SL_NS1G_6thread17LinearCombinationISK_Li1EffLNS1L_9ScaleType4KindE0ELNS_15FloatRoundStyleE2ESK_EENS1_15EpilogueDefaultEEEEEvvEEEEvNT_6ParamsE,"ax",@progbits
	.align	128
.text._ZN7cutlass13device_kernelINS_4gemm6kernel13GemmUniversalIN4cute5tupleIJiiiiEEENS1_10collective13CollectiveMmaINS1_34MainloopSm90TmaGmmaWarpSpecializedILi4ENS5_IJNS4_1CILi2EEENSA_ILi1EEESC_EEENS1_35KernelTmaWarpSpecializedCooperativeEEENS5_IJNSA_ILi256EEENSA_ILi128EEENSA_ILi64EEEEEENS_10tfloat32_tENS5_IJlSC_lEEESK_SL_NS4_8TiledMMAINS4_8MMA_AtomIJNS4_4SM904GMMA30MMA_64x128x8_F32TF32TF32_SS_TNILNSP_7ScaleInE1ELSR_1EEEEEENS4_6LayoutISD_NS5_IJSC_NSA_ILi0EEESV_EEEEENS5_IJNS4_10UnderscoreESY_SY_EEEEENS4_13SM90_TMA_LOADENS4_14ComposedLayoutINS4_7SwizzleILi3ELi4ELi3EEENS4_18smem_ptr_flag_bitsILi32EEENSU_INS5_IJNSA_ILi8EEENSA_ILi32EEEEEENS5_IJS18_SC_EEEEEEEvNS4_8identityENS4_23SM90_TMA_LOAD_MULTICASTES1C_vS1D_EENS_8epilogue10collective6detail29Sm90TmaWarpSpecializedAdapterINS1H_15DefaultEpilogueISK_SL_SL_NS1G_6thread17LinearCombinationISK_Li1EffLNS1L_9ScaleType4KindE0ELNS_15FloatRoundStyleE2ESK_EENS1_15EpilogueDefaultEEEEEvvEEEEvNT_6ParamsE:
        .type           _ZN7cutlass13device_kernelINS_4gemm6kernel13GemmUniversalIN4cute5tupleIJiiiiEEENS1_10collective13CollectiveMmaINS1_34MainloopSm90TmaGmmaWarpSpecializedILi4ENS5_IJNS4_1CILi2EEENSA_ILi1EEESC_EEENS1_35KernelTmaWarpSpecializedCooperativeEEENS5_IJNSA_ILi256EEENSA_ILi128EEENSA_ILi64EEEEEENS_10tfloat32_tENS5_IJlSC_lEEESK_SL_NS4_8TiledMMAINS4_8MMA_AtomIJNS4_4SM904GMMA30MMA_64x128x8_F32TF32TF32_SS_TNILNSP_7ScaleInE1ELSR_1EEEEEENS4_6LayoutISD_NS5_IJSC_NSA_ILi0EEESV_EEEEENS5_IJNS4_10UnderscoreESY_SY_EEEEENS4_13SM90_TMA_LOADENS4_14ComposedLayoutINS4_7SwizzleILi3ELi4ELi3EEENS4_18smem_ptr_flag_bitsILi32EEENSU_INS5_IJNSA_ILi8EEENSA_ILi32EEEEEENS5_IJS18_SC_EEEEEEEvNS4_8identityENS4_23SM90_TMA_LOAD_MULTICASTES1C_vS1D_EENS_8epilogue10collective6detail29Sm90TmaWarpSpecializedAdapterINS1H_15DefaultEpilogueISK_SL_SL_NS1G_6thread17LinearCombinationISK_Li1EffLNS1L_9ScaleType4KindE0ELNS_15FloatRoundStyleE2ESK_EENS1_15EpilogueDefaultEEEEEvvEEEEvNT_6ParamsE,@function
        .size           _ZN7cutlass13device_kernelINS_4gemm6kernel13GemmUniversalIN4cute5tupleIJiiiiEEENS1_10collective13CollectiveMmaINS1_34MainloopSm90TmaGmmaWarpSpecializedILi4ENS5_IJNS4_1CILi2EEENSA_ILi1EEESC_EEENS1_35KernelTmaWarpSpecializedCooperativeEEENS5_IJNSA_ILi256EEENSA_ILi128EEENSA_ILi64EEEEEENS_10tfloat32_tENS5_IJlSC_lEEESK_SL_NS4_8TiledMMAINS4_8MMA_AtomIJNS4_4SM904GMMA30MMA_64x128x8_F32TF32TF32_SS_TNILNSP_7ScaleInE1ELSR_1EEEEEENS4_6LayoutISD_NS5_IJSC_NSA_ILi0EEESV_EEEEENS5_IJNS4_10UnderscoreESY_SY_EEEEENS4_13SM90_TMA_LOADENS4_14ComposedLayoutINS4_7SwizzleILi3ELi4ELi3EEENS4_18smem_ptr_flag_bitsILi32EEENSU_INS5_IJNSA_ILi8EEENSA_ILi32EEEEEENS5_IJS18_SC_EEEEEEEvNS4_8identityENS4_23SM90_TMA_LOAD_MULTICASTES1C_vS1D_EENS_8epilogue10collective6detail29Sm90TmaWarpSpecializedAdapterINS1H_15DefaultEpilogueISK_SL_SL_NS1G_6thread17LinearCombinationISK_Li1EffLNS1L_9ScaleType4KindE0ELNS_15FloatRoundStyleE2ESK_EENS1_15EpilogueDefaultEEEEEvvEEEEvNT_6ParamsE,(.L_x_323 - _ZN7cutlass13device_kernelINS_4gemm6kernel13GemmUniversalIN4cute5tupleIJiiiiEEENS1_10collective13CollectiveMmaINS1_34MainloopSm90TmaGmmaWarpSpecializedILi4ENS5_IJNS4_1CILi2EEENSA_ILi1EEESC_EEENS1_35KernelTmaWarpSpecializedCooperativeEEENS5_IJNSA_ILi256EEENSA_ILi128EEENSA_ILi64EEEEEENS_10tfloat32_tENS5_IJlSC_lEEESK_SL_NS4_8TiledMMAINS4_8MMA_AtomIJNS4_4SM904GMMA30MMA_64x128x8_F32TF32TF32_SS_TNILNSP_7ScaleInE1ELSR_1EEEEEENS4_6LayoutISD_NS5_IJSC_NSA_ILi0EEESV_EEEEENS5_IJNS4_10UnderscoreESY_SY_EEEEENS4_13SM90_TMA_LOADENS4_14ComposedLayoutINS4_7SwizzleILi3ELi4ELi3EEENS4_18smem_ptr_flag_bitsILi32EEENSU_INS5_IJNSA_ILi8EEENSA_ILi32EEEEEENS5_IJS18_SC_EEEEEEEvNS4_8identityENS4_23SM90_TMA_LOAD_MULTICASTES1C_vS1D_EENS_8epilogue10collective6detail29Sm90TmaWarpSpecializedAdapterINS1H_15DefaultEpilogueISK_SL_SL_NS1G_6thread17LinearCombinationISK_Li1EffLNS1L_9ScaleType4KindE0ELNS_15FloatRoundStyleE2ESK_EENS1_15EpilogueDefaultEEEEEvvEEEEvNT_6ParamsE)
        .other          _ZN7cutlass13device_kernelINS_4gemm6kernel13GemmUniversalIN4cute5tupleIJiiiiEEENS1_10collective13CollectiveMmaINS1_34MainloopSm90TmaGmmaWarpSpecializedILi4ENS5_IJNS4_1CILi2EEENSA_ILi1EEESC_EEENS1_35KernelTmaWarpSpecializedCooperativeEEENS5_IJNSA_ILi256EEENSA_ILi128EEENSA_ILi64EEEEEENS_10tfloat32_tENS5_IJlSC_lEEESK_SL_NS4_8TiledMMAINS4_8MMA_AtomIJNS4_4SM904GMMA30MMA_64x128x8_F32TF32TF32_SS_TNILNSP_7ScaleInE1ELSR_1EEEEEENS4_6LayoutISD_NS5_IJSC_NSA_ILi0EEESV_EEEEENS5_IJNS4_10UnderscoreESY_SY_EEEEENS4_13SM90_TMA_LOADENS4_14ComposedLayoutINS4_7SwizzleILi3ELi4ELi3EEENS4_18smem_ptr_flag_bitsILi32EEENSU_INS5_IJNSA_ILi8EEENSA_ILi32EEEEEENS5_IJS18_SC_EEEEEEEvNS4_8identityENS4_23SM90_TMA_LOAD_MULTICASTES1C_vS1D_EENS_8epilogue10collective6detail29Sm90TmaWarpSpecializedAdapterINS1H_15DefaultEpilogueISK_SL_SL_NS1G_6thread17LinearCombinationISK_Li1EffLNS1L_9ScaleType4KindE0ELNS_15FloatRoundStyleE2ESK_EENS1_15EpilogueDefaultEEEEEvvEEEEvNT_6ParamsE,@"STO_CUDA_ENTRY STV_DEFAULT"
_ZN7cutlass13device_kernelINS_4gemm6kernel13GemmUniversalIN4cute5tupleIJiiiiEEENS1_10collective13CollectiveMmaINS1_34MainloopSm90TmaGmmaWarpSpecializedILi4ENS5_IJNS4_1CILi2EEENSA_ILi1EEESC_EEENS1_35KernelTmaWarpSpecializedCooperativeEEENS5_IJNSA_ILi256EEENSA_ILi128EEENSA_ILi64EEEEEENS_10tfloat32_tENS5_IJlSC_lEEESK_SL_NS4_8TiledMMAINS4_8MMA_AtomIJNS4_4SM904GMMA30MMA_64x128x8_F32TF32TF32_SS_TNILNSP_7ScaleInE1ELSR_1EEEEEENS4_6LayoutISD_NS5_IJSC_NSA_ILi0EEESV_EEEEENS5_IJNS4_10UnderscoreESY_SY_EEEEENS4_13SM90_TMA_LOADENS4_14ComposedLayoutINS4_7SwizzleILi3ELi4ELi3EEENS4_18smem_ptr_flag_bitsILi32EEENSU_INS5_IJNSA_ILi8EEENSA_ILi32EEEEEENS5_IJS18_SC_EEEEEEEvNS4_8identityENS4_23SM90_TMA_LOAD_MULTICASTES1C_vS1D_EENS_8epilogue10collective6detail29Sm90TmaWarpSpecializedAdapterINS1H_15DefaultEpilogueISK_SL_SL_NS1G_6thread17LinearCombinationISK_Li1EffLNS1L_9ScaleType4KindE0ELNS_15FloatRoundStyleE2ESK_EENS1_15EpilogueDefaultEEEEEvvEEEEvNT_6ParamsE:
[----:B------:R-:W0:Y:S01]  /*0000*/  LDC R1, c[0x0][0x28] ;  /* 0x00000a00ff017b82 */ /* 0x000e220000000800 */
[----:B------:R-:W1:Y:S01]  /*0010*/  S2R R18, SR_TID.X ;  /* 0x0000000000127919 */ /* 0x000e620000002100 */
[----:B------:R-:W-:Y:S01]  /*0020*/  ELECT P0, URZ, PT ;  /* 0x00000000003f782f */ /* 0x000fe20003800000 */
[----:B------:R-:W-:Y:S01]  /*0030*/  BSSY B0, `(.L_x_0) ;  /* 0x000000f000007945 */ /* 0x000fe20003800000 */
[--C-:B-1----:R-:W-:Y:S02]  /*0040*/  SHF.R.U32.HI R0, RZ, 0x5, R18.reuse ;  /* 0x00000005ff007819 */ /* 0x102fe40000011612 */
[----:B------:R-:W-:-:S03]  /*0050*/  SHF.R.U32.HI R3, RZ, 0x7, R18 ;  /* 0x00000007ff037819 */ /* 0x000fc60000011612 */
[----:B------:R-:W1:Y:S04]  /*0060*/  SHFL.IDX PT, R2, R0, RZ, 0x1f ;  /* 0x00001fff00027589 */ /* 0x000e6800000e0000 */
[----:B------:R2:W3:Y:S01]  /*0070*/  SHFL.IDX PT, R5, R3, RZ, 0x1f ;  /* 0x00001fff03057589 */ /* 0x0004e200000e0000 */
[----:B-1----:R-:W-:-:S13]  /*0080*/  ISETP.NE.OR P0, PT, R2, RZ, !P0 ;  /* 0x000000ff0200720c */ /* 0x002fda0004705670 */
[----:B0-23--:R-:W-:Y:S05]  /*0090*/  @P0 BRA `(.L_x_1) ;  /* 0x0000000000200947 */ /* 0x00dfea0003800000 */
[----:B------:R-:W-:Y:S02]  /*00a0*/  ULDC.64 UR4, c[0x0][0x198] ;  /* 0x0000660000047ab9 */ /* 0x000fe40000000a00 */
[----:B------:R-:W-:Y:S02]  /*00b0*/  UIADD3 UR6, UP0, UR4, 0xf0, URZ ;  /* 0x000000f004067890 */ /* 0x000fe4000ff1e03f */
[----:B------:R-:W-:Y:S02]  /*00c0*/  UIADD3 UR4, UP1, UR4, 0x1f0, URZ ;  /* 0x000001f004047890 */ /* 0x000fe4000ff3e03f */
[----:B------:R-:W-:Y:S02]  /*00d0*/  UIADD3.X UR7, URZ, UR5, URZ, UP0, !UPT ;  /* 0x000000053f077290 */ /* 0x000fe400087fe43f */
[----:B------:R-:W-:-:S07]  /*00e0*/  UIADD3.X UR5, URZ, UR5, URZ, UP1, !UPT ;  /* 0x000000053f057290 */ /* 0x000fce0008ffe43f */
[----:B------:R0:W-:Y:S02]  /*00f0*/  UTMACCTL.PF [UR6] ;  /* 0x00000000060079b9 */ /* 0x0001e40008040000 */
[----:B------:R0:W-:Y:S02]  /*0100*/  UTMACCTL.PF [UR4] ;  /* 0x00000000040079b9 */ /* 0x0001e40008040000 */
[----:B0-----:R-:W-:Y:S01]  /*0110*/  NOP ;  /* 0x0000000000007918 */ /* 0x001fe20000000000 */
.L_x_1:
[----:B------:R-:W-:Y:S05]  /*0120*/  BSYNC B0 ;  /* 0x0000000000007941 */ /* 0x000fea0003800000 */
.L_x_0:
[----:B------:R-:W0:Y:S02]  /*0130*/  SHFL.IDX PT, R3, R0, RZ, 0x1f ;  /* 0x00001fff00037589 */ /* 0x000e2400000e0000 */
[----:B0-----:R-:W-:-:S13]  /*0140*/  ISETP.NE.AND P0, PT, R3, RZ, PT ;  /* 0x000000ff0300720c */ /* 0x001fda0003f05270 */
[----:B------:R-:W-:Y:S05]  /*0150*/  @P0 BRA `(.L_x_2) ;  /* 0x0000000000580947 */ /* 0x000fea0003800000 */
[----:B------:R-:W0:Y:S01]  /*0160*/  S2UR UR8, SR_CgaCtaId ;  /* 0x00000000000879c3 */ /* 0x000e220000008800 */
[----:B------:R-:W-:Y:S01]  /*0170*/  UMOV UR4, 0x400 ;  /* 0x0000040000047882 */ /* 0x000fe20000000000 */
[----:B------:R-:W-:Y:S01]  /*0180*/  UMOV UR5, 0x1 ;  /* 0x0000000100057882 */ /* 0x000fe20000000000 */
[----:B------:R-:W-:Y:S01]  /*0190*/  UMOV UR6, 0x4 ;  /* 0x0000000400067882 */ /* 0x000fe20000000000 */
[----:B------:R-:W-:Y:S01]  /*01a0*/  ELECT P0, URZ, PT ;  /* 0x00000000003f782f */ /* 0x000fe20003800000 */
[----:B------:R-:W-:-:S04]  /*01b0*/  UIADD3 UR6, -UR6, 0x100000, URZ ;  /* 0x0010000006067890 */ /* 0x000fc8000fffe13f */
[----:B------:R-:W-:Y:S02]  /*01c0*/  USHF.L.U32 UR7, UR6, 0xb, URZ ;  /* 0x0000000b06077899 */ /* 0x000fe4000800063f */
[----:B------:R-:W-:Y:S02]  /*01d0*/  USHF.L.U32 UR6, UR6, 0x1, URZ ;  /* 0x0000000106067899 */ /* 0x000fe4000800063f */
[----:B0-----:R-:W-:Y:S02]  /*01e0*/  ULEA UR8, UR8, UR4, 0x18 ;  /* 0x0000000408087291 */ /* 0x001fe4000f8ec03f */
[----:B------:R-:W-:-:S04]  /*01f0*/  UIADD3 UR4, -UR5, 0x100000, URZ ;  /* 0x0010000005047890 */ /* 0x000fc8000fffe13f */
[----:B------:R-:W-:Y:S02]  /*0200*/  USHF.L.U32 UR5, UR4, 0xb, URZ ;  /* 0x0000000b04057899 */ /* 0x000fe4000800063f */
[----:B------:R-:W-:Y:S01]  /*0210*/  USHF.L.U32 UR4, UR4, 0x1, URZ ;  /* 0x0000000104047899 */ /* 0x000fe2000800063f */
[----:B------:R-:W0:Y:S11]  /*0220*/  FENCE.VIEW.ASYNC.S ;  /* 0x00000000000073c6 */ /* 0x000e360000000000 */
[----:B0-----:R0:W1:Y:S01]  /*0230*/  SYNCS.EXCH.64 URZ, [UR8], UR4 ;  /* 0x00000004083f75b2 */ /* 0x0010620008000100 */
[----:B------:R0:W2:Y:S01]  /*0240*/  SYNCS.EXCH.64 URZ, [UR8+0x20], UR6 ;  /* 0x00002006083f75b2 */ /* 0x0000a20008000100 */
[----:B------:R0:W3:Y:S01]  /*0250*/  SYNCS.EXCH.64 URZ, [UR8+0x8], UR4 ;  /* 0x00000804083f75b2 */ /* 0x0000e20008000100 */
[----:B------:R0:W4:Y:S01]  /*0260*/  SYNCS.EXCH.64 URZ, [UR8+0x28], UR6 ;  /* 0x00002806083f75b2 */ /* 0x0001220008000100 */
[----:B------:R0:W0:Y:S01]  /*0270*/  SYNCS.EXCH.64 URZ, [UR8+0x10], UR4 ;  /* 0x00001004083f75b2 */ /* 0x0000220008000100 */
[----:B------:R0:W0:Y:S01]  /*0280*/  SYNCS.EXCH.64 URZ, [UR8+0x30], UR6 ;  /* 0x00003006083f75b2 */ /* 0x0000220008000100 */
[----:B------:R0:W0:Y:S01]  /*0290*/  SYNCS.EXCH.64 URZ, [UR8+0x18], UR4 ;  /* 0x00001804083f75b2 */ /* 0x0000220008000100 */
[----:B------:R0:W0:Y:S01]  /*02a0*/  SYNCS.EXCH.64 URZ, [UR8+0x38], UR6 ;  /* 0x00003806083f75b2 */ /* 0x0000220008000100 */
[----:B------:R-:W-:Y:S01]  /*02b0*/  NOP ;  /* 0x0000000000007918 */ /* 0x000fe20000000000 */
.L_x_2:
[----:B------:R-:W-:Y:S01]  /*02c0*/  SHF.R.S32.HI R7, RZ, 0x1f, R18 ;  /* 0x0000001fff077819 */ /* 0x000fe20000011412 */
[----:B------:R-:W5:Y:S01]  /*02d0*/  SHFL.IDX PT, R0, R0, RZ, 0x1f ;  /* 0x00001fff00007589 */ /* 0x000f6200000e0000 */
[----:B0-----:R-:W0:Y:S01]  /*02e0*/  S2UR UR8, SR_CTAID.X ;  /* 0x00000000000879c3 */ /* 0x001e220000002500 */
[----:B------:R-:W-:Y:S02]  /*02f0*/  ELECT P0, URZ, PT ;  /* 0x00000000003f782f */ /* 0x000fe40003800000 */
[----:B------:R-:W-:Y:S01]  /*0300*/  LEA.HI R7, R7, R18, RZ, 0x7 ;  /* 0x0000001207077211 */ /* 0x000fe200078f38ff */
[----:B------:R-:W1:Y:S01]  /*0310*/  S2R R4, SR_CTAID.Y ;  /* 0x0000000000047919 */ /* 0x000e620000002600 */
[----:B------:R-:W-:Y:S01]  /*0320*/  SHF.R.S32.HI R8, RZ, 0x1f, R3 ;  /* 0x0000001fff087819 */ /* 0x000fe20000011403 */
[----:B------:R-:W-:Y:S01]  /*0330*/  ULDC UR4, c[0x0][0x150] ;  /* 0x0000540000047ab9 */ /* 0x000fe20000000800 */
[----:B------:R-:W-:Y:S01]  /*0340*/  LOP3.LUT R7, R7, 0xffffff80, RZ, 0xc0, !PT ;  /* 0xffffff8007077812 */ /* 0x000fe200078ec0ff */
[----:B------:R-:W-:Y:S01]  /*0350*/  NOP ;  /* 0x0000000000007918 */ /* 0x000fe20000000000 */
[----:B------:R-:W-:Y:S01]  /*0360*/  LEA.HI R8, R8, R3, RZ, 0x2 ;  /* 0x0000000308087211 */ /* 0x000fe200078f10ff */
[----:B------:R-:W2:Y:S01]  /*0370*/  LDC R10, c[0x0][0x144] ;  /* 0x00005100ff0a7b82 */ /* 0x000ea20000000800 */
[----:B------:R-:W-:Y:S01]  /*0380*/  NOP ;  /* 0x0000000000007918 */ /* 0x000fe20000000000 */
[----:B------:R-:W-:Y:S01]  /*0390*/  IMAD.IADD R6, R18, 0x1, -R7 ;  /* 0x0000000112067824 */ /* 0x000fe200078e0a07 */
[----:B------:R-:W-:Y:S01]  /*03a0*/  LOP3.LUT R8, R8, 0x3ffffffc, RZ, 0xc0, !PT ;  /* 0x3ffffffc08087812 */ /* 0x000fe200078ec0ff */
[----:B------:R-:W-:Y:S01]  /*03b0*/  IMAD.MOV.U32 R22, RZ, RZ, 0x1 ;  /* 0x00000001ff167424 */ /* 0x000fe200078e00ff */
[----:B------:R-:W-:-:S02]  /*03c0*/  ISETP.NE.AND P3, PT, R5, RZ, PT ;  /* 0x000000ff0500720c */ /* 0x000fc40003f65270 */
[----:B------:R-:W-:Y:S01]  /*03d0*/  SHF.R.S32.HI R7, RZ, 0x1f, R6 ;  /* 0x0000001fff077819 */ /* 0x000fe20000011406 */
[----:B------:R-:W-:Y:S01]  /*03e0*/  IMAD.IADD R8, R3, 0x1, -R8 ;  /* 0x0000000103087824 */ /* 0x000fe200078e0a08 */
[----:B------:R-:W3:Y:S02]  /*03f0*/  LDC R13, c[0x0][0x140] ;  /* 0x00005000ff0d7b82 */ /* 0x000ee40000000800 */
[----:B------:R-:W-:Y:S02]  /*0400*/  LEA.HI R7, R7, R6, RZ, 0x3 ;  /* 0x0000000607077211 */ /* 0x000fe400078f18ff */
[----:B-----5:R-:W-:Y:S02]  /*0410*/  ISETP.NE.OR P0, PT, R0, RZ, !P0 ;  /* 0x000000ff0000720c */ /* 0x020fe40004705670 */
[--C-:B------:R-:W-:Y:S02]  /*0420*/  SHF.R.S32.HI R0, RZ, 0x3, R7.reuse ;  /* 0x00000003ff007819 */ /* 0x100fe40000011407 */
[----:B------:R-:W-:-:S02]  /*0430*/  SHF.R.S32.HI R7, RZ, 0x1f, R7 ;  /* 0x0000001fff077819 */ /* 0x000fc40000011407 */
[----:B0-----:R-:W-:Y:S02]  /*0440*/  I2FP.F32.U32 R9, UR8 ;  /* 0x0000000800097c45 */ /* 0x001fe40008201000 */
[----:B------:R-:W-:-:S03]  /*0450*/  LEA.HI R7, R7, R0, RZ, 0x2 ;  /* 0x0000000007077211 */ /* 0x000fc600078f10ff */
[----:B------:R-:W-:Y:S01]  /*0460*/  FMUL R9, R9, UR4 ;  /* 0x0000000409097c20 */ /* 0x000fe20008400000 */
[----:B------:R-:W-:Y:S01]  /*0470*/  LOP3.LUT R7, R7, 0xfffffffc, RZ, 0xc0, !PT ;  /* 0xfffffffc07077812 */ /* 0x000fe200078ec0ff */
[----:B------:R-:W-:Y:S01]  /*0480*/  VOTEU.ALL UP0, P0 ;  /* 0x00000000003f7886 */ /* 0x000fe20000000000 */
[----:B-1----:R-:W-:Y:S01]  /*0490*/  I2FP.F32.U32 R3, R4 ;  /* 0x0000000400037245 */ /* 0x002fe20000201000 */
[----:B------:R-:W-:Y:S01]  /*04a0*/  ULDC UR4, c[0x0][0x154] ;  /* 0x0000550000047ab9 */ /* 0x000fe20000000800 */
[----:B------:R-:W-:Y:S01]  /*04b0*/  VOTEU.ALL UP1, P0 ;  /* 0x00000000003f7886 */ /* 0x000fe20000020000 */
[----:B------:R-:W0:Y:S01]  /*04c0*/  F2I.U32.TRUNC.NTZ R9, R9 ;  /* 0x0000000900097305 */ /* 0x000e22000020f000 */
[----:B------:R-:W-:Y:S01]  /*04d0*/  IMAD.IADD R7, R0, 0x1, -R7 ;  /* 0x0000000100077824 */ /* 0x000fe200078e0a07 */
[----:B------:R-:W1:Y:S01]  /*04e0*/  @!UP0 S2UR UR7, SR_CgaCtaId ;  /* 0x00000000000789c3 */ /* 0x000e620000008800 */
[----:B------:R-:W-:Y:S01]  /*04f0*/  FMUL R12, R3, UR4 ;  /* 0x00000004030c7c20 */ /* 0x000fe20008400000 */
[----:B------:R-:W-:Y:S01]  /*0500*/  UMOV UR4, 0x20 ;  /* 0x0000002000047882 */ /* 0x000fe20000000000 */
[----:B------:R-:W-:Y:S01]  /*0510*/  IMAD R8, R8, 0x4, R7 ;  /* 0x0000000408087824 */ /* 0x000fe200078e0207 */
[----:B------:R-:W-:Y:S01]  /*0520*/  @!UP0 UMOV UR6, 0x400 ;  /* 0x0000040000068882 */ /* 0x000fe20000000000 */
[----:B------:R-:W-:-:S04]  /*0530*/  @!UP0 UIADD3 UR4, -UR4, 0x100000, URZ ;  /* 0x0010000004048890 */ /* 0x000fc8000fffe13f */
[----:B------:R-:W-:Y:S02]  /*0540*/  @!UP0 USHF.L.U32 UR5, UR4, 0xb, URZ ;  /* 0x0000000b04058899 */ /* 0x000fe4000800063f */
[----:B------:R-:W-:Y:S01]  /*0550*/  @!UP0 USHF.L.U32 UR4, UR4, 0x1, URZ ;  /* 0x0000000104048899 */ /* 0x000fe2000800063f */
[----:B---3--:R-:W-:Y:S01]  /*0560*/  ISETP.EQ.U32.AND P2, PT, R13, 0x1, PT ;  /* 0x000000010d00780c */ /* 0x008fe20003f42070 */
[----:B------:R-:W3:Y:S01]  /*0570*/  F2I.U32.TRUNC.NTZ R12, R12 ;  /* 0x0000000c000c7305 */ /* 0x000ee2000020f000 */
[----:B------:R-:W-:Y:S01]  /*0580*/  LEA.HI R0, R8, R8, RZ, 0x1 ;  /* 0x0000000808007211 */ /* 0x000fe200078f08ff */
[----:B------:R-:W5:Y:S03]  /*0590*/  LDC R7, c[0x0][0x148] ;  /* 0x00005200ff077b82 */ /* 0x000f660000000800 */
[----:B------:R-:W-:Y:S01]  /*05a0*/  LOP3.LUT R11, R0, 0xfffffffe, RZ, 0xc0, !PT ;  /* 0xfffffffe000b7812 */ /* 0x000fe200078ec0ff */
[----:B0-----:R-:W-:Y:S01]  /*05b0*/  IMAD.MOV R15, RZ, RZ, -R9 ;  /* 0x000000ffff0f7224 */ /* 0x001fe200078e0a09 */
[----:B------:R-:W-:-:S03]  /*05c0*/  SHF.R.S32.HI R9, RZ, 0x1f, R2 ;  /* 0x0000001fff097819 */ /* 0x000fc60000011402 */
[----:B--2---:R-:W-:Y:S01]  /*05d0*/  IMAD R3, R10, R15, UR8 ;  /* 0x000000080a037e24 */ /* 0x004fe2000f8e020f */
[----:B------:R-:W-:Y:S01]  /*05e0*/  LEA.HI R9, R9, R2, RZ, 0x2 ;  /* 0x0000000209097211 */ /* 0x000fe200078f10ff */
[C---:B------:R-:W-:Y:S02]  /*05f0*/  IMAD.IADD R0, R8.reuse, 0x1, -R11 ;  /* 0x0000000108007824 */ /* 0x040fe400078e0a0b */
[----:B------:R-:W-:Y:S01]  /*0600*/  IMAD.SHL.U32 R11, R8, 0x4, RZ ;  /* 0x00000004080b7824 */ /* 0x000fe200078e00ff */
[----:B------:R-:W-:Y:S01]  /*0610*/  LOP3.LUT R9, R9, 0xfffffffc, RZ, 0xc0, !PT ;  /* 0xfffffffc09097812 */ /* 0x000fe200078ec0ff */
[----:B---3--:R-:W-:Y:S01]  /*0620*/  IMAD.MOV R24, RZ, RZ, -R12 ;  /* 0x000000ffff187224 */ /* 0x008fe200078e0a0c */
[----:B------:R-:W-:Y:S01]  /*0630*/  ISETP.NE.AND P4, PT, R0, R3, PT ;  /* 0x000000030000720c */ /* 0x000fe20003f85270 */
[----:B-1----:R-:W-:Y:S01]  /*0640*/  @!UP0 ULEA UR6, UR7, UR6, 0x18 ;  /* 0x0000000607068291 */ /* 0x002fe2000f8ec03f */
[----:B------:R-:W-:Y:S01]  /*0650*/  LOP3.LUT R152, R8, 0xc, R11, 0x78, !PT ;  /* 0x0000000c08987812 */ /* 0x000fe200078e780b */
[----:B------:R-:W-:Y:S01]  /*0660*/  IMAD.IADD R0, R2, 0x1, -R9 ;  /* 0x0000000102007824 */ /* 0x000fe200078e0a09 */
[----:B------:R-:W-:Y:S01]  /*0670*/  VOTEU.ALL UP0, P0 ;  /* 0x00000000003f7886 */ /* 0x000fe20000000000 */
[----:B------:R-:W-:Y:S01]  /*0680*/  LOP3.LUT P0, RZ, R6, 0x7, RZ, 0xc0, !PT ;  /* 0x0000000706ff7812 */ /* 0x000fe2000780c0ff */
[----:B------:R-:W-:-:S02]  /*0690*/  VIADD R6, R5, 0xffffffff ;  /* 0xffffffff05067836 */ /* 0x000fc40000000000 */
[----:B------:R-:W-:Y:S01]  /*06a0*/  ISETP.NE.AND P1, PT, R0, 0x3, PT ;  /* 0x000000030000780c */ /* 0x000fe20003f25270 */
[----:B-----5:R-:W-:Y:S01]  /*06b0*/  IMAD R9, R7, R24, R4 ;  /* 0x0000001807097224 */ /* 0x020fe200078e0204 */
[----:B------:R-:W-:Y:S02]  /*06c0*/  ISETP.LT.U32.AND P0, PT, R152, 0x2, !P0 ;  /* 0x000000029800780c */ /* 0x000fe40004701070 */
[----:B------:R-:W-:Y:S01]  /*06d0*/  ISETP.EQ.OR P1, PT, R0, RZ, !P1 ;  /* 0x000000ff0000720c */ /* 0x000fe20004f22670 */
[----:B------:R-:W0:Y:S02]  /*06e0*/  FENCE.VIEW.ASYNC.S ;  /* 0x00000000000073c6 */ /* 0x000e240000000000 */
[----:B0-----:R0:W1:Y:S01]  /*06f0*/  @!UP0 SYNCS.EXCH.64 URZ, [UR6+0x50], UR4 ;  /* 0x00005004063f85b2 */ /* 0x0010620008000100 */
[----:B------:R-:W-:Y:S02]  /*0700*/  @P4 LEA.HI R2, R152, R152, RZ, 0x1 ;  /* 0x0000009898024211 */ /* 0x000fe400078f08ff */
[----:B------:R-:W-:-:S02]  /*0710*/  ISETP.EQ.AND P1, PT, R5, RZ, P1 ;  /* 0x000000ff0500720c */ /* 0x000fc40000f22270 */
[----:B------:R-:W-:Y:S02]  /*0720*/  @P4 SHF.R.S32.HI R2, RZ, 0x1, R2 ;  /* 0x00000001ff024819 */ /* 0x000fe40000011402 */
[----:B------:R-:W-:Y:S02]  /*0730*/  ISETP.GE.U32.AND P6, PT, R6, 0x2, PT ;  /* 0x000000020600780c */ /* 0x000fe40003fc6070 */
[----:B------:R-:W-:Y:S02]  /*0740*/  @P4 ISETP.NE.AND P5, PT, R2, R9, PT ;  /* 0x000000090200420c */ /* 0x000fe40003fa5270 */
[----:B------:R-:W-:Y:S02]  /*0750*/  SEL R9, RZ, 0x1, !P0 ;  /* 0x00000001ff097807 */ /* 0x000fe40004000000 */
[----:B------:R-:W-:Y:S02]  /*0760*/  @P4 SEL R22, RZ, 0x1, P5 ;  /* 0x00000001ff164807 */ /* 0x000fe40002800000 */
[----:B------:R-:W-:Y:S01]  /*0770*/  SEL R19, RZ, 0x1, !P1 ;  /* 0x00000001ff137807 */ /* 0x000fe20004800000 */
[----:B------:R0:W2:Y:S01]  /*0780*/  @!UP1 SYNCS.EXCH.64 URZ, [UR6+0x58], UR4 ;  /* 0x00005804063f95b2 */ /* 0x0000a20008000100 */
[----:B------:R-:W-:Y:S01]  /*0790*/  LOP3.LUT R22, R22, R9, RZ, 0xc0, !PT ;  /* 0x0000000916167212 */ /* 0x000fe200078ec0ff */
[----:B------:R-:W-:Y:S01]  /*07a0*/  NOP ;  /* 0x0000000000007918 */ /* 0x000fe20000000000 */
[----:B------:R-:W-:Y:S01]  /*07b0*/  SEL R19, R19, 0x2, P6 ;  /* 0x0000000213137807 */ /* 0x000fe20003000000 */
[----:B------:R-:W-:Y:S06]  /*07c0*/  @!P2 BRA `(.L_x_3) ;  /* 0x000000000008a947 */ /* 0x000fec0003800000 */
[----:B-12-4-:R-:W-:Y:S01]  /*07d0*/  UCGABAR_ARV ;  /* 0x00000000000079c7 */ /* 0x016fe20008000000 */
[----:B------:R-:W-:Y:S05]  /*07e0*/  BRA `(.L_x_4) ;  /* 0x0000000000047947 */ /* 0x000fea0003800000 */
.L_x_3:
[----:B-12-4-:R-:W-:Y:S01]  /*07f0*/  NOP ;  /* 0x0000000000007918 */ /* 0x016fe20000000000 */
.L_x_4:
[----:B------:R-:W1:Y:S01]  /*0800*/  LDC R2, c[0x0][0x65c] ;  /* 0x00019700ff027b82 */ /* 0x000e620000000800 */
[----:B------:R-:W-:Y:S02]  /*0810*/  IMAD.U32 R8, RZ, RZ, UR8 ;  /* 0x00000008ff087e24 */ /* 0x000fe4000f8e00ff */
[----:B------:R-:W-:Y:S01]  /*0820*/  IMAD.MOV.U32 R9, RZ, RZ, RZ ;  /* 0x000000ffff097224 */ /* 0x000fe200078e00ff */
[----:B-1----:R-:W-:-:S04]  /*0830*/  ISETP.NE.AND P1, PT, R2, 0x1, PT ;  /* 0x000000010200780c */ /* 0x002fc80003f25270 */
[----:B------:R-:W-:-:S09]  /*0840*/  P2R R5, PR, RZ, 0x2 ;  /* 0x00000002ff057803 */ /* 0x000fd20000000000 */
[----:B------:R-:W1:Y:S01]  /*0850*/  @P1 LDC R17, c[0x0][0x10] ;  /* 0x00000400ff111b82 */ /* 0x000e620000000800 */
[----:B------:R-:W-:Y:S02]  /*0860*/  @P1 IMAD.MOV.U32 R5, RZ, RZ, RZ ;  /* 0x000000ffff051224 */ /* 0x000fe400078e00ff */
[----:B------:R-:W-:-:S05]  /*0870*/  @P1 IMAD.MOV.U32 R13, RZ, RZ, RZ ;  /* 0x000000ffff0d1224 */ /* 0x000fca00078e00ff */
[----:B------:R-:W2:Y:S01]  /*0880*/  @!P1 LDC R11, c[0x0][0xc] ;  /* 0x00000300ff0b9b82 */ /* 0x000ea20000000800 */
[----:B-1----:R-:W-:-:S04]  /*0890*/  @P1 IMAD.WIDE.U32 R16, R17, UR8, R4 ;  /* 0x0000000811101c25 */ /* 0x002fc8000f8e0004 */
[----:B------:R-:W-:Y:S02]  /*08a0*/  @P1 IMAD.IADD R17, R17, 0x1, R13 ;  /* 0x0000000111111824 */ /* 0x000fe400078e020d */
[----:B--2---:R-:W-:-:S04]  /*08b0*/  @!P1 IMAD.WIDE.U32 R8, R4, R11, R8 ;  /* 0x0000000b04089225 */ /* 0x004fc800078e0008 */
[----:B------:R-:W-:Y:S02]  /*08c0*/  @!P1 IMAD.MOV.U32 R16, RZ, RZ, R8 ;  /* 0x000000ffff109224 */ /* 0x000fe400078e0008 */
[----:B------:R-:W-:Y:S01]  /*08d0*/  @!P1 IMAD.MOV.U32 R17, RZ, RZ, R9 ;  /* 0x000000ffff119224 */ /* 0x000fe200078e0009 */
[----:B------:R-:W-:Y:S06]  /*08e0*/  @!P2 BRA `(.L_x_5) ;  /* 0x00000000000ca947 */ /* 0x000fec0003800000 */
[----:B------:R-:W-:Y:S01]  /*08f0*/  UCGABAR_WAIT ;  /* 0x0000000000007dc7 */ /* 0x000fe20008000000 */
[----:B------:R-:W-:Y:S01]  /*0900*/  CCTL.IVALL ;  /* 0x00000000ff00798f */ /* 0x000fe20002000000 */
[----:B------:R-:W-:Y:S05]  /*0910*/  BRA `(.L_x_6) ;  /* 0x0000000000047947 */ /* 0x000fea0003800000 */
.L_x_5:
[----:B------:R-:W-:Y:S06]  /*0920*/  BAR.SYNC.DEFER_BLOCKING 0x0 ;  /* 0x0000000000007b1d */ /* 0x000fec0000010000 */
.L_x_6:
[----:B------:R-:W-:Y:S05]  /*0930*/  @!P3 BRA `(.L_x_7) ;  /* 0x000000a400f4b947 */ /* 0x000fea0003800000 */
[----:B------:R-:W-:-:S13]  /*0940*/  ISETP.GT.U32.AND P0, PT, R6, 0x1, PT ;  /* 0x000000010600780c */ /* 0x000fda0003f04070 */
[----:B0-----:R-:W-:Y:S05]  /*0950*/  @P0 EXIT ;  /* 0x000000000000094d */ /* 0x001fea0003800000 */
[----:B------:R-:W-:Y:S01]  /*0960*/  ULDC.64 UR4, c[0x0][0x650] ;  /* 0x0001940000047ab9 */ /* 0x000fe20000000a00 */
[----:B------:R-:W-:Y:S01]  /*0970*/  PRMT R0, RZ, 0x7610, R0 ;  /* 0x00007610ff007816 */ /* 0x000fe20000000000 */
[----:B------:R-:W-:Y:S01]  /*0980*/  IMAD.MOV.U32 R153, RZ, RZ, -0x1 ;  /* 0xffffffffff997424 */ /* 0x000fe200078e00ff */
[----:B------:R-:W-:Y:S01]  /*0990*/  ISETP.GE.U32.AND P0, PT, R16, UR4, PT ;  /* 0x0000000410007c0c */ /* 0x000fe2000bf06070 */
[----:B------:R-:W-:Y:S02]  /*09a0*/  IMAD.MOV.U32 R154, RZ, RZ, -0x1 ;  /* 0xffffffffff9a7424 */ /* 0x000fe400078e00ff */
[----:B------:R-:W-:Y:S01]  /*09b0*/  IMAD.MOV.U32 R23, RZ, RZ, -0x1 ;  /* 0xffffffffff177424 */ /* 0x000fe200078e00ff */
[----:B------:R-:W-:-:S13]  /*09c0*/  ISETP.GE.U32.AND.EX P0, PT, R17, UR5, PT, P0 ;  /* 0x0000000511007c0c */ /* 0x000fda000bf06100 */
[----:B------:R-:W-:Y:S05]  /*09d0*/  @P0 BRA `(.L_x_8) ;  /* 0x00000004002c0947 */ /* 0x000fea0003800000 */
[----:B------:R-:W0:Y:S01]  /*09e0*/  LDC.64 R20, c[0x0][0x628] ;  /* 0x00018a00ff147b82 */ /* 0x000e220000000a00 */
[----:B------:R-:W-:Y:S02]  /*09f0*/  IMAD.MOV.U32 R8, RZ, RZ, R16 ;  /* 0x000000ffff087224 */ /* 0x000fe400078e0010 */
[----:B------:R-:W-:-:S05]  /*0a00*/  IMAD.MOV.U32 R9, RZ, RZ, R17 ;  /* 0x000000ffff097224 */ /* 0x000fca00078e0011 */
[----:B------:R-:W1:Y:S08]  /*0a10*/  LDC R0, c[0x0][0x630] ;  /* 0x00018c00ff007b82 */ /* 0x000e700000000800 */
[----:B------:R-:W2:Y:S01]  /*0a20*/  LDC.64 R26, c[0x0][0x620] ;  /* 0x00018800ff1a7b82 */ /* 0x000ea20000000a00 */
[----:B0-----:R-:W-:-:S04]  /*0a30*/  ISETP.NE.U32.AND P0, PT, R20, RZ, PT ;  /* 0x000000ff1400720c */ /* 0x001fc80003f05070 */
[----:B------:R-:W-:-:S13]  /*0a40*/  ISETP.NE.AND.EX P0, PT, R21, RZ, PT, P0 ;  /* 0x000000ff1500720c */ /* 0x000fda0003f05300 */
[----:B-12---:R-:W-:Y:S05]  /*0a50*/  @!P0 BRA `(.L_x_9) ;  /* 0x0000000000288947 */ /* 0x006fea0003800000 */
[----:B------:R-:W0:Y:S02]  /*0a60*/  LDC R13, c[0x0][0x634] ;  /* 0x00018d00ff0d7b82 */ /* 0x000e240000000800 */
[----:B0-----:R-:W-:-:S05]  /*0a70*/  IADD3 R13, P0, R16, R13, RZ ;  /* 0x0000000d100d7210 */ /* 0x001fca0007f1e0ff */
[----:B------:R-:W-:-:S04]  /*0a80*/  IMAD.X R15, RZ, RZ, R17, P0 ;  /* 0x000000ffff0f7224 */ /* 0x000fc800000e0611 */
[----:B------:R-:W-:-:S04]  /*0a90*/  IMAD.WIDE.U32 R8, R15, R20, RZ ;  /* 0x000000140f087225 */ /* 0x000fc800078e00ff */
[----:B------:R-:W-:-:S04]  /*0aa0*/  IMAD.WIDE.U32 R10, P0, R13, R21, R8 ;  /* 0x000000150d0a7225 */ /* 0x000fc80007800008 */
[----:B------:R-:W-:-:S04]  /*0ab0*/  IMAD.WIDE.U32 R8, R13, R20, RZ ;  /* 0x000000140d087225 */ /* 0x000fc800078e00ff */
[----:B------:R-:W-:Y:S01]  /*0ac0*/  IMAD.X R13, RZ, RZ, RZ, P0 ;  /* 0x000000ffff0d7224 */ /* 0x000fe200000e06ff */
[----:B------:R-:W-:Y:S01]  /*0ad0*/  IADD3 RZ, P0, R9, R10, RZ ;  /* 0x0000000a09ff7210 */ /* 0x000fe20007f1e0ff */
[----:B------:R-:W-:-:S04]  /*0ae0*/  IMAD.MOV.U32 R12, RZ, RZ, R11 ;  /* 0x000000ffff0c7224 */ /* 0x000fc800078e000b */
[----:B------:R-:W-:-:S08]  /*0af0*/  IMAD.WIDE.U32.X R8, R15, R21, R12, P0 ;  /* 0x000000150f087225 */ /* 0x000fd000000e040c */
.L_x_9:
[----:B------:R-:W0:Y:S01]  /*0b00*/  LDC.64 R20, c[0x0][0x640] ;  /* 0x00019000ff147b82 */ /* 0x000e220000000a00 */
[--C-:B------:R-:W-:Y:S01]  /*0b10*/  SHF.R.U64 R28, R8, R0, R9.reuse ;  /* 0x00000000081c7219 */ /* 0x100fe20000001209 */
[----:B------:R-:W-:Y:S01]  /*0b20*/  IMAD R30, R7, R24, R4 ;  /* 0x00000018071e7224 */ /* 0x000fe200078e0204 */
[----:B------:R-:W-:Y:S01]  /*0b30*/  SHF.R.U32.HI R0, RZ, R0, R9 ;  /* 0x00000000ff007219 */ /* 0x000fe20000011609 */
[----:B------:R-:W-:Y:S01]  /*0b40*/  IMAD.MOV.U32 R23, RZ, RZ, 0x1 ;  /* 0x00000001ff177424 */ /* 0x000fe200078e00ff */
[----:B------:R-:W-:-:S03]  /*0b50*/  IADD3 R5, P0, RZ, -R28, RZ ;  /* 0x8000001cff057210 */ /* 0x000fc60007f1e0ff */
[----:B------:R-:W1:Y:S02]  /*0b60*/  LDC R6, c[0x0][0x618] ;  /* 0x00018600ff067b82 */ /* 0x000e640000000800 */
[----:B------:R-:W-:-:S04]  /*0b70*/  IMAD.X R9, RZ, RZ, ~R0, P0 ;  /* 0x000000ffff097224 */ /* 0x000fc800000e0e00 */
[-C--:B------:R-:W-:Y:S02]  /*0b80*/  IMAD R0, R9, R26.reuse, RZ ;  /* 0x0000001a09007224 */ /* 0x080fe400078e02ff */
[----:B------:R-:W2:Y:S01]  /*0b90*/  LDC R11, c[0x0][0x608] ;  /* 0x00018200ff0b7b82 */ /* 0x000ea20000000800 */
[----:B------:R-:W-:-:S04]  /*0ba0*/  IMAD.WIDE.U32 R8, R5, R26, R16 ;  /* 0x0000001a05087225 */ /* 0x000fc800078e0010 */
[----:B------:R-:W-:-:S03]  /*0bb0*/  IMAD R5, R5, R27, R0 ;  /* 0x0000001b05057224 */ /* 0x000fc600078e0200 */
[----:B------:R-:W3:Y:S01]  /*0bc0*/  LDC R12, c[0x0][0x658] ;  /* 0x00019600ff0c7b82 */ /* 0x000ee20000000800 */
[----:B0-----:R-:W-:Y:S01]  /*0bd0*/  ISETP.NE.U32.AND P0, PT, R20, RZ, PT ;  /* 0x000000ff1400720c */ /* 0x001fe20003f05070 */
[----:B------:R-:W-:Y:S02]  /*0be0*/  IMAD.IADD R5, R9, 0x1, R5 ;  /* 0x0000000109057824 */ /* 0x000fe400078e0205 */
[----:B------:R-:W-:Y:S01]  /*0bf0*/  IMAD.MOV.U32 R9, RZ, RZ, -0x1 ;  /* 0xffffffffff097424 */ /* 0x000fe200078e00ff */
[----:B------:R-:W-:-:S03]  /*0c00*/  ISETP.NE.AND.EX P0, PT, R21, RZ, PT, P0 ;  /* 0x000000ff1500720c */ /* 0x000fc60003f05300 */
[----:B------:R-:W0:Y:S01]  /*0c10*/  LDC R15, c[0x0][0x600] ;  /* 0x00018000ff0f7b82 */ /* 0x000e220000000800 */
[-CC-:B-1----:R-:W-:Y:S02]  /*0c20*/  SHF.R.U64 R13, R8, R6.reuse, R5.reuse ;  /* 0x00000006080d7219 */ /* 0x182fe40000001205 */
[----:B------:R-:W-:-:S05]  /*0c30*/  SHF.R.U32.HI R0, RZ, R6, R5 ;  /* 0x00000006ff007219 */ /* 0x000fca0000011605 */
[----:B------:R-:W1:Y:S01]  /*0c40*/  LDC R14, c[0x0][0x648] ;  /* 0x00019200ff0e7b82 */ /* 0x000e620000000800 */
[-CC-:B--2---:R-:W-:Y:S02]  /*0c50*/  SHF.R.U64 R27, R13, R11.reuse, R0.reuse ;  /* 0x0000000b0d1b7219 */ /* 0x184fe40000001200 */
[----:B------:R-:W-:-:S05]  /*0c60*/  SHF.R.U32.HI R5, RZ, R11, R0 ;  /* 0x0000000bff057219 */ /* 0x000fca0000011600 */
[----:B------:R-:W2:Y:S01]  /*0c70*/  LDC R26, c[0x0][0x638] ;  /* 0x00018e00ff1a7b82 */ /* 0x000ea20000000800 */
[-CC-:B---3--:R-:W-:Y:S02]  /*0c80*/  SHF.R.U64 R24, R27, R12.reuse, R5.reuse ;  /* 0x0000000c1b187219 */ /* 0x188fe40000001205 */
[-C--:B------:R-:W-:Y:S02]  /*0c90*/  SHF.L.U32 R0, R9, R12.reuse, RZ ;  /* 0x0000000c09007219 */ /* 0x080fe400000006ff */
[----:B------:R-:W-:Y:S01]  /*0ca0*/  SHF.R.U32.HI R5, RZ, R12, R5 ;  /* 0x0000000cff057219 */ /* 0x000fe20000011605 */
[----:B------:R-:W-:Y:S01]  /*0cb0*/  IMAD.MOV.U32 R4, RZ, RZ, R24 ;  /* 0x000000ffff047224 */ /* 0x000fe200078e0018 */
[----:B------:R-:W-:Y:S01]  /*0cc0*/  LOP3.LUT R10, RZ, R0, RZ, 0x33, !PT ;  /* 0x00000000ff0a7212 */ /* 0x000fe200078e33ff */
[----:B------:R-:W3:Y:S01]  /*0cd0*/  LDC R25, c[0x0][0x610] ;  /* 0x00018400ff197b82 */ /* 0x000ee20000000800 */
[----:B------:R-:W-:Y:S05]  /*0ce0*/  @!P0 BRA `(.L_x_10) ;  /* 0x0000000000288947 */ /* 0x000fea0003800000 */
[----:B------:R-:W4:Y:S02]  /*0cf0*/  LDC R9, c[0x0][0x64c] ;  /* 0x00019300ff097b82 */ /* 0x000f240000000800 */
[----:B----4-:R-:W-:-:S05]  /*0d00*/  IADD3 R9, P0, R24, R9, RZ ;  /* 0x0000000918097210 */ /* 0x010fca0007f1e0ff */
        /* <DEDUP_REMOVED lines=8> */
.L_x_10:
[----:B-1----:R-:W-:Y:S01]  /*0d90*/  SHF.R.U64 R4, R4, R14, R5 ;  /* 0x0000000e04047219 */ /* 0x002fe20000001205 */
[----:B0-----:R-:W-:Y:S01]  /*0da0*/  VIADD R6, R15, 0xffffffff ;  /* 0xffffffff0f067836 */ /* 0x001fe20000000000 */
[----:B------:R-:W-:Y:S01]  /*0db0*/  SHF.L.U32 R0, R23, R12, RZ ;  /* 0x0000000c17007219 */ /* 0x000fe200000006ff */
[----:B------:R-:W-:Y:S01]  /*0dc0*/  IMAD.MOV.U32 R23, RZ, RZ, R28 ;  /* 0x000000ffff177224 */ /* 0x000fe200078e001c */
[----:B------:R-:W-:Y:S01]  /*0dd0*/  LOP3.LUT R5, R27, R10, RZ, 0xc0, !PT ;  /* 0x0000000a1b057212 */ /* 0x000fe200078ec0ff */
[----:B------:R-:W-:Y:S01]  /*0de0*/  IMAD.MOV R7, RZ, RZ, -R4 ;  /* 0x000000ffff077224 */ /* 0x000fe200078e0a04 */
[----:B------:R-:W-:Y:S02]  /*0df0*/  SEL R3, R3, R30, !P1 ;  /* 0x0000001e03037207 */ /* 0x000fe40004800000 */
[----:B------:R-:W-:Y:S01]  /*0e00*/  LOP3.LUT R6, R13, R6, RZ, 0xc0, !PT ;  /* 0x000000060d067212 */ /* 0x000fe200078ec0ff */
[----:B------:R-:W-:Y:S02]  /*0e10*/  IMAD R4, R0, R4, R5 ;  /* 0x0000000400047224 */ /* 0x000fe400078e0205 */
[----:B--2---:R-:W-:-:S02]  /*0e20*/  IMAD R0, R7, R26, R24 ;  /* 0x0000001a07007224 */ /* 0x004fc400078e0218 */
[----:B---3--:R-:W-:Y:S02]  /*0e30*/  IMAD R3, R4, R25, R3 ;  /* 0x0000001904037224 */ /* 0x008fe400078e0203 */
[----:B------:R-:W-:Y:S02]  /*0e40*/  IMAD.MOV.U32 R5, RZ, RZ, 0x1 ;  /* 0x00000001ff057424 */ /* 0x000fe400078e00ff */
[----:B------:R-:W-:-:S03]  /*0e50*/  IMAD R4, R0, R15, R6 ;  /* 0x0000000f00047224 */ /* 0x000fc600078e0206 */
[----:B------:R-:W-:Y:S02]  /*0e60*/  PRMT R0, R5, 0x7610, R0 ;  /* 0x0000761005007816 */ /* 0x000fe40000000000 */
[----:B------:R-:W-:Y:S02]  /*0e70*/  SEL R154, R4, R3, !P1 ;  /* 0x00000003049a7207 */ /* 0x000fe40004800000 */
[----:B------:R-:W-:-:S07]  /*0e80*/  SEL R153, R3, R4, !P1 ;  /* 0x0000000403997207 */ /* 0x000fce0004800000 */
.L_x_8:
[----:B------:R-:W-:-:S08]  /*0e90*/  NOP ;  /* 0x0000000000007918 */ /* 0x000fd00000000000 */
[----:B------:R-:W0:Y:S02]  /*0ea0*/  USETMAXREG.TRY_ALLOC.CTAPOOL UP0, 0xe8 ;  /* 0x000000e8000079c8 */ /* 0x000e240008000600 */
[----:B0-----:R-:W-:-:S13]  /*0eb0*/  PLOP3.LUT P0, PT, PT, PT, UP0, 0x80, 0x0 ;  /* 0x000000000000781c */ /* 0x001fda0003f0f008 */
[----:B------:R-:W-:Y:S05]  /*0ec0*/  @!P0 BRA `(.L_x_8) ;  /* 0xfffffffc00f08947 */ /* 0x000fea000383ffff */
[----:B------:R-:W-:Y:S01]  /*0ed0*/  ULDC.64 UR4, c[0x0][0x598] ;  /* 0x0001660000047ab9 */ /* 0x000fe20000000a00 */
[----:B------:R-:W-:Y:S01]  /*0ee0*/  ULDC.64 UR36, c[0x0][0x208] ;  /* 0x0000820000247ab9 */ /* 0x000fe20000000a00 */
[----:B------:R-:W-:-:S04]  /*0ef0*/  ISETP.NE.U32.AND P0, PT, RZ, UR4, PT ;  /* 0x00000004ff007c0c */ /* 0x000fc8000bf05070 */
[----:B------:R-:W-:-:S13]  /*0f00*/  ISETP.NE.AND.EX P0, PT, RZ, UR5, PT, P0 ;  /* 0x00000005ff007c0c */ /* 0x000fda000bf05300 */
[----:B------:R-:W-:Y:S05]  /*0f10*/  @!P0 BRA `(.L_x_11) ;  /* 0x00000000001c8947 */ /* 0x000fea0003800000 */
[----:B------:R-:W0:Y:S02]  /*0f20*/  LDC.64 R4, c[0x0][0x598] ;  /* 0x00016600ff047b82 */ /* 0x000e240000000a00 */
[----:B0-----:R-:W2:Y:S02]  /*0f30*/  LDG.E.64 R4, desc[UR36][R4.64] ;  /* 0x0000002404047981 */ /* 0x001ea4000c1e1b00 */
[----:B--2---:R-:W-:-:S04]  /*0f40*/  ISETP.NE.U32.AND P0, PT, R4, RZ, PT ;  /* 0x000000ff0400720c */ /* 0x004fc80003f05070 */
[----:B------:R-:W-:-:S13]  /*0f50*/  ISETP.NE.AND.EX P0, PT, R5, RZ, PT, P0 ;  /* 0x000000ff0500720c */ /* 0x000fda0003f05300 */
[----:B------:R-:W-:Y:S05]  /*0f60*/  @!P0 BRA `(.L_x_11) ;  /* 0x0000000000088947 */ /* 0x000fea0003800000 */
[----:B------:R0:W5:Y:S01]  /*0f70*/  LD.E R155, desc[UR36][R4.64] ;  /* 0x00000024049b7980 */ /* 0x000162000c101900 */
[----:B------:R-:W-:Y:S05]  /*0f80*/  BRA `(.L_x_12) ;  /* 0x0000000000247947 */ /* 0x000fea0003800000 */
.L_x_11:
[----:B------:R-:W-:Y:S02]  /*0f90*/  ULDC.64 UR4, c[0x0][0x588] ;  /* 0x0001620000047ab9 */ /* 0x000fe40000000a00 */
[----:B------:R-:W-:-:S04]  /*0fa0*/  ISETP.NE.U32.AND P0, PT, RZ, UR4, PT ;  /* 0x00000004ff007c0c */ /* 0x000fc8000bf05070 */
[----:B------:R-:W-:-:S13]  /*0fb0*/  ISETP.NE.AND.EX P0, PT, RZ, UR5, PT, P0 ;  /* 0x00000005ff007c0c */ /* 0x000fda000bf05300 */
[----:B------:R-:W-:Y:S05]  /*0fc0*/  @!P0 BRA `(.L_x_13) ;  /* 0x00000000000c8947 */ /* 0x000fea0003800000 */
[----:B------:R-:W0:Y:S02]  /*0fd0*/  LDC.64 R4, c[0x0][0x588] ;  /* 0x00016200ff047b82 */ /* 0x000e240000000a00 */
[----:B0-----:R1:W5:Y:S01]  /*0fe0*/  LDG.E R155, desc[UR36][R4.64] ;  /* 0x00000024049b7981 */ /* 0x001362000c1e1900 */
[----:B------:R-:W-:Y:S05]  /*0ff0*/  BRA `(.L_x_12) ;  /* 0x0000000000087947 */ /* 0x000fea0003800000 */
.L_x_13:
[----:B------:R-:W-:Y:S02]  /*1000*/  ULDC UR4, c[0x0][0x580] ;  /* 0x0001600000047ab9 */ /* 0x000fe40000000800 */
[----:B------:R-:W-:-:S07]  /*1010*/  IMAD.U32 R155, RZ, RZ, UR4 ;  /* 0x00000004ff9b7e24 */ /* 0x000fce000f8e00ff */
.L_x_12:
[----:B------:R-:W-:Y:S02]  /*1020*/  ULDC.64 UR4, c[0x0][0x5a0] ;  /* 0x0001680000047ab9 */ /* 0x000fe40000000a00 */
[----:B------:R-:W-:-:S04]  /*1030*/  ISETP.NE.U32.AND P0, PT, RZ, UR4, PT ;  /* 0x00000004ff007c0c */ /* 0x000fc8000bf05070 */
[----:B------:R-:W-:-:S13]  /*1040*/  ISETP.NE.AND.EX P0, PT, RZ, UR5, PT, P0 ;  /* 0x00000005ff007c0c */ /* 0x000fda000bf05300 */
[----:B------:R-:W-:Y:S05]  /*1050*/  @!P0 BRA `(.L_x_14) ;  /* 0x00000000001c8947 */ /* 0x000fea0003800000 */
[----:B01----:R-:W0:Y:S02]  /*1060*/  LDC.64 R4, c[0x0][0x5a0] ;  /* 0x00016800ff047b82 */ /* 0x003e240000000a00 */
[----:B0-----:R-:W2:Y:S02]  /*1070*/  LDG.E.64 R4, desc[UR36][R4.64] ;  /* 0x0000002404047981 */ /* 0x001ea4000c1e1b00 */
[----:B--2---:R-:W-:-:S04]  /*1080*/  ISETP.NE.U32.AND P0, PT, R4, RZ, PT ;  /* 0x000000ff0400720c */ /* 0x004fc80003f05070 */
[----:B------:R-:W-:-:S13]  /*1090*/  ISETP.NE.AND.EX P0, PT, R5, RZ, PT, P0 ;  /* 0x000000ff0500720c */ /* 0x000fda0003f05300 */
[----:B------:R-:W-:Y:S05]  /*10a0*/  @!P0 BRA `(.L_x_14) ;  /* 0x0000000000088947 */ /* 0x000fea0003800000 */
[----:B------:R0:W5:Y:S01]  /*10b0*/  LD.E R156, desc[UR36][R4.64] ;  /* 0x00000024049c7980 */ /* 0x000162000c101900 */
[----:B------:R-:W-:Y:S05]  /*10c0*/  BRA `(.L_x_15) ;  /* 0x0000000000247947 */ /* 0x000fea0003800000 */
.L_x_14:
[----:B------:R-:W-:Y:S02]  /*10d0*/  ULDC.64 UR4, c[0x0][0x590] ;  /* 0x0001640000047ab9 */ /* 0x000fe40000000a00 */
[----:B------:R-:W-:-:S04]  /*10e0*/  ISETP.NE.U32.AND P0, PT, RZ, UR4, PT ;  /* 0x00000004ff007c0c */ /* 0x000fc8000bf05070 */
[----:B------:R-:W-:-:S13]  /*10f0*/  ISETP.NE.AND.EX P0, PT, RZ, UR5, PT, P0 ;  /* 0x00000005ff007c0c */ /* 0x000fda000bf05300 */
[----:B------:R-:W-:Y:S05]  /*1100*/  @!P0 BRA `(.L_x_16) ;  /* 0x00000000000c8947 */ /* 0x000fea0003800000 */
[----:B------:R-:W2:Y:S02]  /*1110*/  LDC.64 R156, c[0x0][0x590] ;  /* 0x00016400ff9c7b82 */ /* 0x000ea40000000a00 */
[----:B--2---:R2:W5:Y:S01]  /*1120*/  LDG.E R156, desc[UR36][R156.64] ;  /* 0x000000249c9c7981 */ /* 0x004562000c1e1900 */
[----:B------:R-:W-:Y:S05]  /*1130*/  BRA `(.L_x_15) ;  /* 0x0000000000087947 */ /* 0x000fea0003800000 */
.L_x_16:
[----:B------:R-:W-:Y:S02]  /*1140*/  ULDC UR4, c[0x0][0x584] ;  /* 0x0001610000047ab9 */ /* 0x000fe40000000800 */
[----:B------:R-:W-:-:S07]  /*1150*/  IMAD.U32 R156, RZ, RZ, UR4 ;  /* 0x00000004ff9c7e24 */ /* 0x000fce000f8e00ff */
.L_x_15:
[----:B------:R-:W-:-:S13]  /*1160*/  LOP3.LUT P0, RZ, R0, 0xff, RZ, 0xc0, !PT ;  /* 0x000000ff00ff7812 */ /* 0x000fda000780c0ff */
[----:B------:R-:W-:Y:S05]  /*1170*/  @!P0 EXIT ;  /* 0x000000000000894d */ /* 0x000fea0003800000 */
[----:B------:R-:W-:Y:S01]  /*1180*/  ULDC UR4, c[0x0][0x28c] ;  /* 0x0000a30000047ab9 */ /* 0x000fe20000000800 */
[----:B------:R-:W-:Y:S01]  /*1190*/  LOP3.LUT R168, R19, 0x1, RZ, 0xfc, !PT ;  /* 0x0000000113a87812 */ /* 0x000fe200078efcff */
[----:B------:R-:W-:Y:S01]  /*11a0*/  UIADD3 UR4, UR4, 0x3f, URZ ;  /* 0x0000003f04047890 */ /* 0x000fe2000fffe03f */
[----:B------:R-:W-:Y:S01]  /*11b0*/  UMOV UR38, URZ ;  /* 0x0000003f00267c82 */ /* 0x000fe20008000000 */
[----:B------:R-:W-:Y:S02]  /*11c0*/  UMOV UR39, URZ ;  /* 0x0000003f00277c82 */ /* 0x000fe40008000000 */
[----:B------:R-:W-:-:S04]  /*11d0*/  USHF.R.S32.HI UR5, URZ, 0x1f, UR4 ;  /* 0x0000001f3f057899 */ /* 0x000fc80008011404 */
[----:B------:R-:W-:-:S04]  /*11e0*/  ULEA.HI UR5, UR5, UR4, URZ, 0x6 ;  /* 0x0000000405057291 */ /* 0x000fc8000f8f303f */
[----:B------:R-:W-:-:S12]  /*11f0*/  USHF.R.S32.HI UR40, URZ, 0x6, UR5 ;  /* 0x000000063f287899 */ /* 0x000fd80008011405 */
.L_x_288:
[----:B------:R-:W-:Y:S01]  /*1200*/  LOP3.LUT R0, R18, 0x80, RZ, 0xc0, !PT ;  /* 0x0000008012007812 */ /* 0x000fe200078ec0ff */
[----:B---3--:R-:W3:Y:S01]  /*1210*/  S2UR UR7, SR_CgaCtaId ;  /* 0x00000000000779c3 */ /* 0x008ee20000008800 */
[----:B------:R-:W-:Y:S02]  /*1220*/  UMOV UR6, 0x400 ;  /* 0x0000040000067882 */ /* 0x000fe40000000000 */
[----:B------:R-:W-:-:S06]  /*1230*/  SHF.R.U32.HI R0, RZ, 0x7, R0 ;  /* 0x00000007ff007819 */ /* 0x000fcc0000011600 */
[----:B----4-:R-:W4:Y:S01]  /*1240*/  SHFL.IDX PT, R0, R0, RZ, 0x1f ;  /* 0x00001fff00007589 */ /* 0x010f2200000e0000 */
[----:B---3--:R-:W-:Y:S01]  /*1250*/  ULEA UR6, UR7, UR6, 0x18 ;  /* 0x0000000607067291 */ /* 0x008fe2000f8ec03f */
[----:B----4-:R-:W-:-:S13]  /*1260*/  R2UR UR4, R0 ;  /* 0x00000000000472ca */ /* 0x010fda00000e0000 */
[----:B------:R-:W-:-:S04]  /*1270*/  ULEA.HI UR5, UR4, UR4, URZ, 0x1 ;  /* 0x0000000404057291 */ /* 0x000fc8000f8f083f */
[----:B------:R-:W-:-:S04]  /*1280*/  ULOP3.LUT UR5, UR5, 0x7fffe, URZ, 0xc0, !UPT ;  /* 0x0007fffe05057892 */ /* 0x000fc8000f8ec03f */
[----:B------:R-:W-:-:S03]  /*1290*/  UIADD3 UR5, UR4, -UR5, URZ ;  /* 0x8000000504057290 */ /* 0x000fc6000fffe03f */
[----:B------:R-:W-:Y:S01]  /*12a0*/  ULDC UR4, c[0x0][0x28c] ;  /* 0x0000a30000047ab9 */ /* 0x000fe20000000800 */
[----:B------:R-:W-:Y:S01]  /*12b0*/  ULEA UR5, UR5, UR6, 0xd ;  /* 0x0000000605057291 */ /* 0x000fe2000f8e683f */
[----:B------:R-:W-:-:S03]  /*12c0*/  ISETP.LT.AND P0, PT, RZ, UR4, PT ;  /* 0x00000004ff007c0c */ /* 0x000fc6000bf01270 */
[----:B------:R-:W-:-:S04]  /*12d0*/  UIADD3 UR5, UR5, 0x100, URZ ;  /* 0x0000010005057890 */ /* 0x000fc8000fffe03f */
[----:B------:R-:W-:-:S04]  /*12e0*/  USHF.R.U32.HI UR5, URZ, 0x4, UR5 ;  /* 0x000000043f057899 */ /* 0x000fc80008011605 */
[----:B------:R-:W-:Y:S02]  /*12f0*/  ULOP3.LUT UR41, UR5, 0x3fff, URZ, 0xc0, !UPT ;  /* 0x00003fff05297892 */ /* 0x000fe4000f8ec03f */
[----:B-12---:R-:W-:Y:S10]  /*1300*/  @P0 BRA `(.L_x_17) ;  /* 0x0000000000400947 */ /* 0x006ff40003800000 */
[----:B------:R-:W-:Y:S01]  /*1310*/  MOV R0, 0x0 ;  /* 0x0000000000007802 */ /* 0x000fe20000000f00 */
[----:B------:R-:W-:Y:S01]  /*1320*/  ULDC.64 UR4, c[0x4][0x68] ;  /* 0x01001a0000047ab9 */ /* 0x000fe20000000a00 */
[----:B------:R-:W-:Y:S01]  /*1330*/  ULDC.64 UR6, c[0x4][0x8] ;  /* 0x0100020000067ab9 */ /* 0x000fe20000000a00 */
[----:B01----:R-:W-:Y:S01]  /*1340*/  IMAD.U32 R4, RZ, RZ, UR4 ;  /* 0x00000004ff047e24 */ /* 0x003fe2000f8e00ff */
[----:B------:R0:W1:Y:S01]  /*1350*/  LDC.64 R14, c[0x4][R0] ;  /* 0x01000000000e7b82 */ /* 0x0000620000000a00 */
[----:B------:R-:W-:Y:S01]  /*1360*/  IMAD.U32 R5, RZ, RZ, UR5 ;  /* 0x00000005ff057e24 */ /* 0x000fe2000f8e00ff */
[----:B------:R-:W-:Y:S01]  /*1370*/  ULDC.64 UR4, c[0x4][0x70] ;  /* 0x01001c0000047ab9 */ /* 0x000fe20000000a00 */
[----:B------:R-:W-:Y:S02]  /*1380*/  IMAD.U32 R10, RZ, RZ, UR6 ;  /* 0x00000006ff0a7e24 */ /* 0x000fe4000f8e00ff */
[----:B------:R-:W-:Y:S02]  /*1390*/  IMAD.U32 R6, RZ, RZ, UR4 ;  /* 0x00000004ff067e24 */ /* 0x000fe4000f8e00ff */
[----:B------:R-:W-:-:S02]  /*13a0*/  IMAD.U32 R7, RZ, RZ, UR5 ;  /* 0x00000005ff077e24 */ /* 0x000fc4000f8e00ff */
[----:B------:R-:W-:Y:S02]  /*13b0*/  IMAD.U32 R11, RZ, RZ, UR7 ;  /* 0x00000007ff0b7e24 */ /* 0x000fe4000f8e00ff */
[----:B------:R-:W-:Y:S02]  /*13c0*/  IMAD.MOV.U32 R8, RZ, RZ, 0x1e1 ;  /* 0x000001e1ff087424 */ /* 0x000fe400078e00ff */
[----:B------:R-:W-:Y:S02]  /*13d0*/  IMAD.MOV.U32 R12, RZ, RZ, 0x1 ;  /* 0x00000001ff0c7424 */ /* 0x000fe400078e00ff */
[----:B0-----:R-:W-:-:S07]  /*13e0*/  IMAD.MOV.U32 R13, RZ, RZ, RZ ;  /* 0x000000ffff0d7224 */ /* 0x001fce00078e00ff */
[----:B------:R-:W-:-:S07]  /*13f0*/  LEPC R20, `(.L_x_17) ;  /* 0x000000001014794e */ /* 0x000fce0000000000 */
[----:B-12--5:R-:W-:Y:S05]  /*1400*/  CALL.ABS.NOINC R14 ;  /* 0x000000000e007343 */ /* 0x026fea0003c00000 */
.L_x_17:
[----:B------:R-:W-:-:S13]  /*1410*/  ISETP.NE.AND P0, PT, R168, 0x3, PT ;  /* 0x00000003a800780c */ /* 0x000fda0003f05270 */
[----:B------:R-:W-:Y:S05]  /*1420*/  @!P0 BRA `(.L_x_18) ;  /* 0x0000000000048947 */ /* 0x000fea0003800000 */
[----:B------:R-:W-:Y:S01]  /*1430*/  BPT.TRAP 0x1 ;  /* 0x000000040000795c */ /* 0x000fe20000300000 */
.L_x_18:
[----:B------:R-:W3:Y:S01]  /*1440*/  S2UR UR5, SR_CgaCtaId ;  /* 0x00000000000579c3 */ /* 0x000ee20000008800 */
[----:B------:R-:W-:Y:S01]  /*1450*/  UMOV UR4, 0x400 ;  /* 0x0000040000047882 */ /* 0x000fe20000000000 */
[----:B------:R-:W-:Y:S02]  /*1460*/  IMAD.U32 R0, RZ, RZ, UR38 ;  /* 0x00000026ff007e24 */ /* 0x000fe4000f8e00ff */
[----:B------:R-:W-:-:S03]  /*1470*/  IMAD.U32 R3, RZ, RZ, UR39 ;  /* 0x00000027ff037e24 */ /* 0x000fc6000f8e00ff */
[----:B------:R-:W-:Y:S01]  /*1480*/  SHF.L.U32 R0, R0, 0x1f, RZ ;  /* 0x0000001f00007819 */ /* 0x000fe200000006ff */
[----:B---3--:R-:W-:-:S06]  /*1490*/  ULEA UR4, UR5, UR4, 0x18 ;  /* 0x0000000405047291 */ /* 0x008fcc000f8ec03f */
[----:B------:R-:W-:-:S04]  /*14a0*/  IMAD.U32 R6, RZ, RZ, UR4 ;  /* 0x00000004ff067e24 */ /* 0x000fc8000f8e00ff */
[----:B------:R-:W-:-:S04]  /*14b0*/  IMAD R3, R3, 0x8, R6 ;  /* 0x0000000803037824 */ /* 0x000fc800078e0206 */
[----:B------:R3:W4:Y:S01]  /*14c0*/  SYNCS.PHASECHK.TRANS64.TRYWAIT P1, [R3+URZ], R0 ;  /* 0x00000000030075a7 */ /* 0x000722000802017f */
[----:B------:R-:W-:Y:S05]  /*14d0*/  @!P0 BRA `(.L_x_19) ;  /* 0x0000000000048947 */ /* 0x000fea0003800000 */
[----:B------:R-:W-:Y:S01]  /*14e0*/  BPT.TRAP 0x1 ;  /* 0x000000040000795c */ /* 0x000fe20000300000 */
.L_x_19:
[----:B----4-:R-:W-:Y:S05]  /*14f0*/  @P1 BRA `(.L_x_20) ;  /* 0x0000000000081947 */ /* 0x010fea0003800000 */
[----:B------:R-:W4:Y:S02]  /*1500*/  SYNCS.PHASECHK.TRANS64.TRYWAIT P1, [R3+URZ], R0 ;  /* 0x00000000030075a7 */ /* 0x000f24000802017f */
[----:B----4-:R-:W-:Y:S05]  /*1510*/  @!P1 BRA `(.L_x_21) ;  /* 0x000000b0009c9947 */ /* 0x010fea0003800000 */
.L_x_20:
[----:B------:R-:W-:-:S04]  /*1520*/  UISETP.LT.AND UP0, UPT, UR40, 0x1, UPT ;  /* 0x000000012800788c */ /* 0x000fc8000bf01270 */
[----:B------:R-:W-:-:S06]  /*1530*/  USEL UR4, UR40, 0x1, UP0 ;  /* 0x0000000128047887 */ /* 0x000fcc0008000000 */
[----:B---34-:R-:W-:Y:S01]  /*1540*/  IMAD.U32 R0, RZ, RZ, UR4 ;  /* 0x00000004ff007e24 */ /* 0x018fe2000f8e00ff */
[----:B------:R-:W-:Y:S05]  /*1550*/  WARPSYNC.ALL ;  /* 0x0000000000007948 */ /* 0x000fea0003800000 */
[----:B------:R-:W-:-:S04]  /*1560*/  IADD3 R0, -R0, UR40, RZ ;  /* 0x0000002800007c10 */ /* 0x000fc8000fffe1ff */
[----:B------:R-:W-:Y:S02]  /*1570*/  ISETP.GE.AND P1, PT, R0, 0x1, PT ;  /* 0x000000010000780c */ /* 0x000fe40003f26270 */
[----:B------:R-:W-:Y:S01]  /*1580*/  R2UR UR4, R6 ;  /* 0x00000000060472ca */ /* 0x000fe200000e0000 */
[----:B------:R-:W-:Y:S01]  /*1590*/  WARPGROUP.ARRIVE ;  /* 0x00000000000079c5 */ /* 0x000fe20000000000 */
[----:B------:R-:W-:Y:S01]  /*15a0*/  UMOV UR9, 0x40000040 ;  /* 0x4000004000097882 */ /* 0x000fe20000000000 */
[----:B------:R-:W-:Y:S01]  /*15b0*/  UMOV UR11, 0x40000040 ;  /* 0x40000040000b7882 */ /* 0x000fe20000000000 */
[----:B------:R-:W-:Y:S01]  /*15c0*/  UMOV UR13, 0x40000040 ;  /* 0x40000040000d7882 */ /* 0x000fe20000000000 */
[----:B------:R-:W-:-:S08]  /*15d0*/  UMOV UR15, UR11 ;  /* 0x0000000b000f7c82 */ /* 0x000fd00008000000 */
[----:B------:R-:W-:-:S04]  /*15e0*/  UIADD3 UR4, UR4, 0x40100, URZ ;  /* 0x0004010004047890 */ /* 0x000fc8000fffe03f */
[----:B------:R-:W-:-:S04]  /*15f0*/  USHF.R.U32.HI UR4, URZ, 0x4, UR4 ;  /* 0x000000043f047899 */ /* 0x000fc80008011604 */
[----:B------:R-:W-:Y:S02]  /*1600*/  ULOP3.LUT UR5, UR4, 0x3fff, URZ, 0xc0, !UPT ;  /* 0x00003fff04057892 */ /* 0x000fe4000f8ec03f */
[----:B------:R-:W-:Y:S02]  /*1610*/  ULOP3.LUT UR4, UR41, 0x10000, URZ, 0xfc, !UPT ;  /* 0x0001000029047892 */ /* 0x000fe4000f8efc3f */
[----:B------:R-:W-:Y:S02]  /*1620*/  ULOP3.LUT UR5, UR5, 0x10000, URZ, 0xfc, !UPT ;  /* 0x0001000005057892 */ /* 0x000fe4000f8efc3f */
[----:B------:R-:W-:Y:S02]  /*1630*/  ULEA UR8, UR39, UR4, 0xc ;  /* 0x0000000427087291 */ /* 0x000fe4000f8e603f */
[----:B------:R-:W-:Y:S02]  /*1640*/  ULEA UR6, UR39, UR5, 0xb ;  /* 0x0000000527067291 */ /* 0x000fe4000f8e583f */
[----:B------:R-:W-:-:S05]  /*1650*/  UIADD3 UR12, UR8, 0x400, URZ ;  /* 0x00000400080c7890 */ /* 0x000fca000fffe03f */
[----:B------:R-:W-:Y:S02]  /*1660*/  UMOV UR10, UR6 ;  /* 0x00000006000a7c82 */ /* 0x000fe40008000000 */
[----:B------:R-:W-:Y:S01]  /*1670*/  HGMMA.64x128x8.F32.TF32 R88, gdesc[UR8], RZ, !UPT, gsb0 ;  /* 0x05e00000085879f0 */ /* 0x000fe2000c0028ff */
[----:B------:R-:W-:Y:S02]  /*1680*/  UMOV UR14, UR10 ;  /* 0x0000000a000e7c82 */ /* 0x000fe40008000000 */
[----:B------:R-:W-:Y:S02]  /*1690*/  WARPGROUP.DEPBAR.LE gsb0, 0x0 ;  /* 0x00008000000079c5 */ /* 0x000fe40000010000 */
[----:B------:R-:W-:-:S07]  /*16a0*/  WARPGROUP.ARRIVE ;  /* 0x00000000000079c5 */ /* 0x000fce0000000000 */
[----:B------:R-:W-:Y:S01]  /*16b0*/  HGMMA.64x128x8.F32.TF32 R24, gdesc[UR12], RZ, !UPT, gsb0 ;  /* 0x05e000000c1879f0 */ /* 0x000fe2000c0028ff */
[----:B------:R-:W-:Y:S02]  /*16c0*/  UIADD3 UR12, UR8, 0x2, URZ ;  /* 0x00000002080c7890 */ /* 0x000fe4000fffe03f */
[----:B------:R-:W-:Y:S01]  /*16d0*/  UIADD3 UR14, UR6, 0x2, URZ ;  /* 0x00000002060e7890 */ /* 0x000fe2000fffe03f */
[----:B------:R-:W-:Y:S01]  /*16e0*/  UMOV UR13, 0x40000040 ;  /* 0x40000040000d7882 */ /* 0x000fe20000000000 */
[----:B------:R-:W-:Y:S01]  /*16f0*/  UMOV UR15, 0x40000040 ;  /* 0x40000040000f7882 */ /* 0x000fe20000000000 */
[----:B------:R-:W-:Y:S02]  /*1700*/  WARPGROUP.DEPBAR.LE gsb0, 0x0 ;  /* 0x00008000000079c5 */ /* 0x000fe40000010000 */
[----:B------:R-:W-:-:S06]  /*1710*/  WARPGROUP.ARRIVE ;  /* 0x00000000000079c5 */ /* 0x000fcc0000000000 */
[----:B------:R-:W-:Y:S01]  /*1720*/  HGMMA.64x128x8.F32.TF32 R88, gdesc[UR12], R88, gsb0 ;  /* 0x05e000000c5879f0 */ /* 0x000fe20008002858 */
[----:B------:R-:W-:Y:S01]  /*1730*/  UIADD3 UR12, UR8, 0x402, URZ ;  /* 0x00000402080c7890 */ /* 0x000fe2000fffe03f */
[----:B------:R-:W-:Y:S01]  /*1740*/  UMOV UR13, 0x40000040 ;  /* 0x40000040000d7882 */ /* 0x000fe20000000000 */
[----:B------:R-:W-:Y:S02]  /*1750*/  WARPGROUP.DEPBAR.LE gsb0, 0x0 ;  /* 0x00008000000079c5 */ /* 0x000fe40000010000 */
[----:B------:R-:W-:-:S07]  /*1760*/  WARPGROUP.ARRIVE ;  /* 0x00000000000079c5 */ /* 0x000fce0000000000 */
[----:B------:R-:W-:Y:S01]  /*1770*/  HGMMA.64x128x8.F32.TF32 R24, gdesc[UR12], R24, gsb0 ;  /* 0x05e000000c1879f0 */ /* 0x000fe20008002818 */
        /* <DEDUP_REMOVED lines=71> */
[----:B------:R-:W-:Y:S03]  /*1bf0*/  HGMMA.64x128x8.F32.TF32 R24, gdesc[UR12], R24, gsb0 ;  /* 0x05e000000c1879f0 */ /* 0x000fe60008002818 */
[----:B------:R-:W-:Y:S02]  /*1c00*/  WARPGROUP.DEPBAR.LE gsb0, 0x0 ;  /* 0x00008000000079c5 */ /* 0x000fe40000010000 */
[----:B------:R-:W-:Y:S05]  /*1c10*/  @!P1 BRA `(.L_x_22) ;  /* 0x0000000800349947 */ /* 0x000fea0003800000 */
[----:B------:R-:W-:Y:S02]  /*1c20*/  UIADD3 UR6, UR39, 0x1, URZ ;  /* 0x0000000127067890 */ /* 0x000fe4000fffe03f */
[----:B------:R-:W-:Y:S02]  /*1c30*/  IMAD.U32 R3, RZ, RZ, UR39 ;  /* 0x00000027ff037e24 */ /* 0x000fe4000f8e00ff */
[----:B------:R-:W-:-:S04]  /*1c40*/  UISETP.NE.AND UP0, UPT, UR6, 0x4, UPT ;  /* 0x000000040600788c */ /* 0x000fc8000bf05270 */
[----:B------:R-:W-:Y:S02]  /*1c50*/  USEL UR7, URZ, 0x1, UP0 ;  /* 0x000000013f077887 */ /* 0x000fe40008000000 */
[----:B------:R-:W-:Y:S02]  /*1c60*/  USEL UR6, UR6, URZ, UP0 ;  /* 0x0000003f06067287 */ /* 0x000fe40008000000 */
[----:B------:R-:W-:-:S06]  /*1c70*/  ULOP3.LUT UR7, UR38, UR7, URZ, 0x3c, !UPT ;  /* 0x0000000726077292 */ /* 0x000fcc000f8e3c3f */
[----:B------:R-:W-:-:S07]  /*1c80*/  IMAD.U32 R7, RZ, RZ, UR7 ;  /* 0x00000007ff077e24 */ /* 0x000fce000f8e00ff */
.L_x_29:
[----:B------:R-:W-:Y:S05]  /*1c90*/  @!P0 BRA `(.L_x_23) ;  /* 0x0000000000048947 */ /* 0x000fea0003800000 */
[----:B------:R-:W-:Y:S01]  /*1ca0*/  BPT.TRAP 0x1 ;  /* 0x000000040000795c */ /* 0x000fe20000300000 */
.L_x_23:
[----:B------:R-:W3:Y:S01]  /*1cb0*/  S2UR UR8, SR_CgaCtaId ;  /* 0x00000000000879c3 */ /* 0x000ee20000008800 */
[----:B------:R-:W-:Y:S01]  /*1cc0*/  UMOV UR7, 0x400 ;  /* 0x0000040000077882 */ /* 0x000fe20000000000 */
[----:B01----:R-:W-:Y:S01]  /*1cd0*/  IMAD.U32 R5, RZ, RZ, UR6 ;  /* 0x00000006ff057e24 */ /* 0x003fe2000f8e00ff */
[----:B------:R-:W-:Y:S01]  /*1ce0*/  SHF.L.U32 R4, R7, 0x1f, RZ ;  /* 0x0000001f07047819 */ /* 0x000fe200000006ff */
[----:B---3--:R-:W-:-:S06]  /*1cf0*/  ULEA UR7, UR8, UR7, 0x18 ;  /* 0x0000000708077291 */ /* 0x008fcc000f8ec03f */
[----:B------:R-:W-:-:S04]  /*1d00*/  IMAD.U32 R6, RZ, RZ, UR7 ;  /* 0x00000007ff067e24 */ /* 0x000fc8000f8e00ff */
[----:B------:R-:W-:-:S04]  /*1d10*/  IMAD R5, R5, 0x8, R6 ;  /* 0x0000000805057824 */ /* 0x000fc800078e0206 */
[----:B------:R0:W1:Y:S01]  /*1d20*/  SYNCS.PHASECHK.TRANS64.TRYWAIT P1, [R5+URZ], R4 ;  /* 0x00000004050075a7 */ /* 0x000062000802017f */
[----:B------:R-:W-:Y:S05]  /*1d30*/  @!P0 BRA `(.L_x_24) ;  /* 0x0000000000048947 */ /* 0x000fea0003800000 */
[----:B------:R-:W-:Y:S01]  /*1d40*/  BPT.TRAP 0x1 ;  /* 0x000000040000795c */ /* 0x000fe20000300000 */
.L_x_24:
[----:B-1----:R-:W-:Y:S05]  /*1d50*/  @P1 BRA `(.L_x_25) ;  /* 0x0000000000081947 */ /* 0x002fea0003800000 */
[----:B------:R-:W1:Y:S02]  /*1d60*/  SYNCS.PHASECHK.TRANS64.TRYWAIT P1, [R5+URZ], R4 ;  /* 0x00000004050075a7 */ /* 0x000e64000802017f */
[----:B-1----:R-:W-:Y:S05]  /*1d70*/  @!P1 BRA `(.L_x_26) ;  /* 0x000000a800989947 */ /* 0x002fea0003800000 */
.L_x_25:
[----:B------:R-:W-:Y:S01]  /*1d80*/  ULEA UR10, UR6, UR4, 0xc ;  /* 0x00000004060a7291 */ /* 0x000fe2000f8e603f */
[----:B------:R-:W-:Y:S01]  /*1d90*/  WARPGROUP.ARRIVE ;  /* 0x00000000000079c5 */ /* 0x000fe20000000000 */
[----:B------:R-:W-:Y:S01]  /*1da0*/  ULEA UR8, UR6, UR5, 0xb ;  /* 0x0000000506087291 */ /* 0x000fe2000f8e583f */
[----:B------:R-:W-:Y:S01]  /*1db0*/  UMOV UR13, 0x40000040 ;  /* 0x40000040000d7882 */ /* 0x000fe20000000000 */
[----:B------:R-:W-:-:S03]  /*1dc0*/  UMOV UR15, 0x40000040 ;  /* 0x40000040000f7882 */ /* 0x000fc60000000000 */
[----:B------:R-:W-:Y:S02]  /*1dd0*/  UMOV UR12, UR10 ;  /* 0x0000000a000c7c82 */ /* 0x000fe40008000000 */
[----:B------:R-:W-:Y:S02]  /*1de0*/  UMOV UR14, UR8 ;  /* 0x00000008000e7c82 */ /* 0x000fe40008000000 */
        /* <DEDUP_REMOVED lines=92> */
[----:B------:R-:W-:Y:S01]  /*23b0*/  BPT.TRAP 0x1 ;  /* 0x000000040000795c */ /* 0x000fe20000300000 */
.L_x_27:
[----:B------:R-:W-:-:S13]  /*23c0*/  ISETP.NE.AND P1, PT, R22, RZ, PT ;  /* 0x000000ff1600720c */ /* 0x000fda0003f25270 */
[----:B01----:R-:W-:-:S04]  /*23d0*/  @P1 IMAD R4, R3, 0x8, R6 ;  /* 0x0000000803041824 */ /* 0x003fc800078e0206 */
[----:B------:R-:W-:-:S05]  /*23e0*/  @P1 VIADD R5, R4, 0x20 ;  /* 0x0000002004051836 */ /* 0x000fca0000000000 */
[----:B------:R-:W-:-:S04]  /*23f0*/  @P1 PRMT R5, R152, 0x654, R5 ;  /* 0x0000065498051816 */ /* 0x000fc80000000005 */
[----:B------:R0:W-:Y:S01]  /*2400*/  @P1 SYNCS.ARRIVE.TRANS64.RED.A1T0 RZ, [R5+URZ], RZ ;  /* 0x000000ff05ff19a7 */ /* 0x0001e2000810043f */
[----:B------:R-:W-:-:S13]  /*2410*/  ISETP.GT.U32.AND P1, PT, R19, 0x1, PT ;  /* 0x000000011300780c */ /* 0x000fda0003f24070 */
[----:B0-----:R-:W-:Y:S05]  /*2420*/  @P1 BRA `(.L_x_28) ;  /* 0x0000000000041947 */ /* 0x001fea0003800000 */
[----:B------:R-:W-:Y:S01]  /*2430*/  BPT.TRAP 0x1 ;  /* 0x000000040000795c */ /* 0x000fe20000300000 */
.L_x_28:
[----:B------:R-:W-:Y:S01]  /*2440*/  UIADD3 UR6, UR6, 0x1, URZ ;  /* 0x0000000106067890 */ /* 0x000fe2000fffe03f */
[C---:B------:R-:W-:Y:S01]  /*2450*/  ISETP.GT.AND P2, PT, R0.reuse, 0x1, PT ;  /* 0x000000010000780c */ /* 0x040fe20003f44270 */
[----:B------:R-:W-:Y:S02]  /*2460*/  VIADD R3, R3, 0x1 ;  /* 0x0000000103037836 */ /* 0x000fe40000000000 */
[----:B------:R-:W-:Y:S01]  /*2470*/  UISETP.NE.AND UP0, UPT, UR6, 0x4, UPT ;  /* 0x000000040600788c */ /* 0x000fe2000bf05270 */
[----:B------:R-:W-:Y:S02]  /*2480*/  VIADD R0, R0, 0xffffffff ;  /* 0xffffffff00007836 */ /* 0x000fe40000000000 */
[C---:B------:R-:W-:Y:S01]  /*2490*/  ISETP.NE.AND P1, PT, R3.reuse, 0x4, PT ;  /* 0x000000040300780c */ /* 0x040fe20003f25270 */
[----:B------:R-:W-:Y:S02]  /*24a0*/  USEL UR7, URZ, 0x1, UP0 ;  /* 0x000000013f077887 */ /* 0x000fe40008000000 */
[----:B------:R-:W-:Y:S01]  /*24b0*/  USEL UR6, UR6, URZ, UP0 ;  /* 0x0000003f06067287 */ /* 0x000fe20008000000 */
[----:B------:R-:W-:-:S03]  /*24c0*/  SEL R3, R3, RZ, P1 ;  /* 0x000000ff03037207 */ /* 0x000fc60000800000 */
[----:B------:R-:W-:Y:S01]  /*24d0*/  LOP3.LUT R7, R7, UR7, RZ, 0x3c, !PT ;  /* 0x0000000707077c12 */ /* 0x000fe2000f8e3cff */
[----:B------:R-:W-:Y:S07]  /*24e0*/  @P2 BRA `(.L_x_29) ;  /* 0xfffffff400e82947 */ /* 0x000fee000383ffff */
.L_x_22:
[----:B------:R-:W3:Y:S02]  /*24f0*/  LDC R0, c[0x0][0x28c] ;  /* 0x0000a300ff007b82 */ /* 0x000ee40000000800 */
[----:B---3--:R-:W-:-:S13]  /*2500*/  ISETP.GE.AND P1, PT, R0, 0x1, PT ;  /* 0x000000010000780c */ /* 0x008fda0003f26270 */
[----:B------:R-:W-:Y:S05]  /*2510*/  @!P1 BRA `(.L_x_30) ;  /* 0x0000000000409947 */ /* 0x000fea0003800000 */
[----:B------:R-:W-:Y:S05]  /*2520*/  @!P0 BRA `(.L_x_31) ;  /* 0x0000000000048947 */ /* 0x000fea0003800000 */
[----:B------:R-:W-:Y:S01]  /*2530*/  BPT.TRAP 0x1 ;  /* 0x000000040000795c */ /* 0x000fe20000300000 */
.L_x_31:
[----:B------:R-:W-:Y:S01]  /*2540*/  ISETP.NE.AND P0, PT, R22, RZ, PT ;  /* 0x000000ff1600720c */ /* 0x000fe20003f05270 */
[----:B------:R-:W-:-:S12]  /*2550*/  UISETP.LT.AND UP1, UPT, UR40, 0x1, UPT ;  /* 0x000000012800788c */ /* 0x000fd8000bf21270 */
[----:B------:R-:W-:-:S05]  /*2560*/  VOTEU.ANY UP0, P0 ;  /* 0x00000000003f7886 */ /* 0x000fca0000000100 */
[----:B------:R-:W-:-:S04]  /*2570*/  @UP0 USEL UR4, UR40, 0x1, UP1 ;  /* 0x0000000128040887 */ /* 0x000fc80008800000 */
[----:B------:R-:W-:-:S06]  /*2580*/  @UP0 UIADD3 UR4, UR39, UR40, -UR4 ;  /* 0x0000002827040290 */ /* 0x000fcc000fffe804 */
[----:B------:R-:W-:-:S04]  /*2590*/  IMAD.U32 R0, RZ, RZ, UR4 ;  /* 0x00000004ff007e24 */ /* 0x000fc8000f8e00ff */
[----:B------:R-:W-:-:S05]  /*25a0*/  @P0 IMAD.SHL.U32 R0, R0, 0x8, RZ ;  /* 0x0000000800000824 */ /* 0x000fca00078e00ff */
[----:B------:R-:W-:-:S04]  /*25b0*/  @P0 LOP3.LUT R0, R0, 0x18, RZ, 0xc0, !PT ;  /* 0x0000001800000812 */ /* 0x000fc800078ec0ff */
[----:B------:R-:W-:-:S04]  /*25c0*/  @P0 IADD3 R3, R6, 0x20, R0 ;  /* 0x0000002006030810 */ /* 0x000fc80007ffe000 */
[----:B------:R-:W-:-:S04]  /*25d0*/  @P0 PRMT R3, R152, 0x654, R3 ;  /* 0x0000065498030816 */ /* 0x000fc80000000003 */
[----:B------:R3:W-:Y:S01]  /*25e0*/  @P0 SYNCS.ARRIVE.TRANS64.RED.A1T0 RZ, [R3+URZ], RZ ;  /* 0x000000ff03ff09a7 */ /* 0x0007e2000810043f */
[----:B------:R-:W-:-:S13]  /*25f0*/  ISETP.GT.U32.AND P0, PT, R19, 0x1, PT ;  /* 0x000000011300780c */ /* 0x000fda0003f04070 */
[----:B---3--:R-:W-:Y:S05]  /*2600*/  @P0 BRA `(.L_x_30) ;  /* 0x0000000000040947 */ /* 0x008fea0003800000 */
[----:B------:R-:W-:Y:S01]  /*2610*/  BPT.TRAP 0x1 ;  /* 0x000000040000795c */ /* 0x000fe20000300000 */
.L_x_30:
[----:B------:R-:W3:Y:S01]  /*2620*/  LDC R6, c[0x0][0x288] ;  /* 0x0000a200ff067b82 */ /* 0x000ee20000000800 */
[--C-:B------:R-:W-:Y:S01]  /*2630*/  SHF.R.U32.HI R0, RZ, 0x2, R18.reuse ;  /* 0x00000002ff007819 */ /* 0x100fe20000011612 */
[----:B------:R-:W-:Y:S01]  /*2640*/  UIADD3 UR39, UR40, UR39, URZ ;  /* 0x0000002728277290 */ /* 0x000fe2000fffe03f */
[----:B01----:R-:W-:Y:S01]  /*2650*/  SHF.R.U32.HI R5, RZ, 0x7, R18 ;  /* 0x00000007ff057819 */ /* 0x003fe20000011612 */
[----:B------:R-:W-:Y:S01]  /*2660*/  IMAD.SHL.U32 R13, R154, 0x80, RZ ;  /* 0x000000809a0d7824 */ /* 0x000fe200078e00ff */
[----:B------:R-:W-:Y:S01]  /*2670*/  LOP3.LUT R3, R0, 0x7, RZ, 0xc0, !PT ;  /* 0x0000000700037812 */ /* 0x000fe200078ec0ff */
[----:B------:R-:W-:Y:S01]  /*2680*/  USHF.R.U32.HI UR4, URZ, 0x2, UR39 ;  /* 0x000000023f047899 */ /* 0x000fe20008011627 */
[----:B------:R-:W-:Y:S01]  /*2690*/  LOP3.LUT R4, R18, 0x60, RZ, 0xc0, !PT ;  /* 0x0000006012047812 */ /* 0x000fe200078ec0ff */
[----:B------:R-:W-:Y:S01]  /*26a0*/  ULDC UR8, c[0x0][0x284] ;  /* 0x0000a10000087ab9 */ /* 0x000fe20000000800 */
[----:B------:R-:W-:Y:S01]  /*26b0*/  LOP3.LUT R0, R5, 0x1, RZ, 0xc0, !PT ;  /* 0x0000000105007812 */ /* 0x000fe200078ec0ff */
[----:B------:R-:W-:Y:S01]  /*26c0*/  ULOP3.LUT UR4, UR4, 0x1, URZ, 0xc0, !UPT ;  /* 0x0000000104047892 */ /* 0x000fe2000f8ec03f */
[----:B------:R-:W-:Y:S01]  /*26d0*/  SHF.R.U32.HI R10, RZ, 0x1, R4 ;  /* 0x00000001ff0a7819 */ /* 0x000fe20000011604 */
[----:B------:R-:W-:Y:S01]  /*26e0*/  UISETP.GT.U32.AND UP1, UPT, UR39, 0x3, UPT ;  /* 0x000000032700788c */ /* 0x000fe2000bf24070 */
[----:B------:R-:W-:Y:S01]  /*26f0*/  SHF.R.S32.HI R21, RZ, 0x1f, R23 ;  /* 0x0000001fff157819 */ /* 0x000fe20000011417 */
[----:B------:R-:W-:Y:S01]  /*2700*/  IMAD.SHL.U32 R4, R0, 0x40, RZ ;  /* 0x0000004000047824 */ /* 0x000fe200078e00ff */
[--C-:B------:R-:W-:Y:S01]  /*2710*/  IADD3 R5, RZ, -R10, -R3.reuse ;  /* 0x8000000aff057210 */ /* 0x100fe20007ffe803 */
[----:B------:R-:W-:Y:S01]  /*2720*/  UISETP.NE.U32.AND UP0, UPT, UR4, 0x1, UPT ;  /* 0x000000010400788c */ /* 0x000fe2000bf05070 */
[----:B------:R-:W-:Y:S01]  /*2730*/  IMAD.WIDE R8, R153, 0x100, RZ ;  /* 0x0000010099087825 */ /* 0x000fe200078e02ff */
[----:B------:R-:W-:Y:S01]  /*2740*/  ULDC.64 UR6, c[0x0][0x5d0] ;  /* 0x0001740000067ab9 */ /* 0x000fe20000000a00 */
[----:B--2---:R-:W-:Y:S01]  /*2750*/  LOP3.LUT R157, R4, 0x40, R3, 0xe2, !PT ;  /* 0x00000040049d7812 */ /* 0x004fe200078ee203 */
[----:B------:R-:W-:Y:S01]  /*2760*/  UISETP.LT.U32.AND UP1, UPT, UR40, 0x4, UP1 ;  /* 0x000000042800788c */ /* 0x000fe20008f21070 */
[----:B------:R-:W-:Y:S01]  /*2770*/  LOP3.LUT R3, R18, 0x3, RZ, 0xc0, !PT ;  /* 0x0000000312037812 */ /* 0x000fe200078ec0ff */
[----:B------:R-:W-:Y:S01]  /*2780*/  UISETP.GT.U32.AND UP0, UPT, UR40, 0x3, !UP0 ;  /* 0x000000032800788c */ /* 0x000fe2000c704070 */
[----:B------:R-:W-:Y:S01]  /*2790*/  IMAD R4, R21, UR6, RZ ;  /* 0x0000000615047c24 */ /* 0x000fe2000f8e02ff */
[----:B---3--:R-:W-:Y:S01]  /*27a0*/  ISETP.GE.AND P0, PT, R13, R6, PT ;  /* 0x000000060d00720c */ /* 0x008fe20003f06270 */
[----:B------:R-:W-:Y:S01]  /*27b0*/  IMAD R0, R0, -0x40, R5 ;  /* 0xffffffc000007824 */ /* 0x000fe200078e0205 */
[----:B------:R-:W-:Y:S01]  /*27c0*/  USEL UR5, URZ, 0x1, !UP1 ;  /* 0x000000013f057887 */ /* 0x000fe2000c800000 */
[----:B------:R-:W-:Y:S01]  /*27d0*/  IMAD R12, R3, -0x2, R6 ;  /* 0xfffffffe030c7824 */ /* 0x000fe200078e0206 */
[----:B------:R-:W-:Y:S01]  /*27e0*/  USEL UR4, URZ, 0x1, !UP0 ;  /* 0x000000013f047887 */ /* 0x000fe2000c000000 */
[----:B------:R-:W-:Y:S01]  /*27f0*/  IMAD.SHL.U32 R3, R153, 0x100, RZ ;  /* 0x0000010099037824 */ /* 0x000fe200078e00ff */
[----:B------:R-:W-:Y:S01]  /*2800*/  ULOP3.LUT UR39, UR39, 0x3, URZ, 0xc0, !UPT ;  /* 0x0000000327277892 */ /* 0x000fe2000f8ec03f */
[----:B------:R-:W-:Y:S01]  /*2810*/  IMAD.SHL.U32 R6, R18, 0x2, RZ ;  /* 0x0000000212067824 */ /* 0x000fe200078e00ff */
[----:B------:R-:W-:Y:S01]  /*2820*/  ULOP3.LUT UR38, UR4, UR38, UR5, 0x96, !UPT ;  /* 0x0000002604267292 */ /* 0x000fe2000f8e9605 */
[----:B------:R-:W-:Y:S01]  /*2830*/  IMAD R11, R23, UR7, R4 ;  /* 0x00000007170b7c24 */ /* 0x000fe2000f8e0204 */
[----:B------:R-:W-:Y:S01]  /*2840*/  ISETP.GE.OR P0, PT, R3, UR8, P0 ;  /* 0x0000000803007c0c */ /* 0x000fe20008706670 */
[----:B------:R-:W-:Y:S01]  /*2850*/  IMAD.MOV.U32 R153, RZ, RZ, -0x1 ;  /* 0xffffffffff997424 */ /* 0x000fe200078e00ff */
[----:B------:R-:W-:-:S02]  /*2860*/  LOP3.LUT R6, R13, 0x6, R6, 0xf8, !PT ;  /* 0x000000060d067812 */ /* 0x000fc400078ef806 */
[----:B------:R-:W-:Y:S01]  /*2870*/  IADD3 R3, -R3, UR8, R0 ;  /* 0x0000000803037c10 */ /* 0x000fe2000fffe100 */
[----:B------:R-:W-:Y:S01]  /*2880*/  IMAD.IADD R0, R12, 0x1, -R13 ;  /* 0x000000010c007824 */ /* 0x000fe200078e0a0d */
[----:B------:R-:W-:Y:S02]  /*2890*/  SHF.R.S32.HI R7, RZ, 0x1f, R6 ;  /* 0x0000001fff077819 */ /* 0x000fe40000011406 */
[----:B------:R-:W-:Y:S01]  /*28a0*/  LOP3.LUT R157, R8, R157, R10, 0xfe, !PT ;  /* 0x0000009d089d7212 */ /* 0x000fe200078efe0a */
[----:B------:R-:W-:-:S04]  /*28b0*/  IMAD.WIDE.U32 R4, R23, UR6, R6 ;  /* 0x0000000617047c25 */ /* 0x000fc8000f8e0006 */
[----:B------:R-:W-:Y:S02]  /*28c0*/  IMAD.IADD R11, R5, 0x1, R11 ;  /* 0x00000001050b7824 */ /* 0x000fe400078e020b */
[----:B------:R-:W-:Y:S01]  /*28d0*/  IMAD.MOV.U32 R10, RZ, RZ, R4 ;  /* 0x000000ffff0a7224 */ /* 0x000fe200078e0004 */
[----:B------:R-:W-:Y:S06]  /*28e0*/  @P0 BRA `(.L_x_32) ;  /* 0x0000008000600947 */ /* 0x000fec0003800000 */
[----:B------:R-:W0:Y:S01]  /*28f0*/  LDC.64 R4, c[0x0][0x5c8] ;  /* 0x00017200ff047b82 */ /* 0x000e220000000a00 */
[----:B-----5:R-:W-:Y:S01]  /*2900*/  FSETP.NEU.AND P0, PT, R156, RZ, PT ;  /* 0x000000ff9c00720b */ /* 0x020fe20003f0d000 */
[----:B------:R-:W-:Y:S01]  /*2910*/  BSSY B0, `(.L_x_32) ;  /* 0x0000815000007945 */ /* 0x000fe20003800000 */
[----:B------:R-:W-:-:S04]  /*2920*/  ISETP.GT.AND P3, PT, R3, RZ, PT ;  /* 0x000000ff0300720c */ /* 0x000fc80003f64270 */
[----:B------:R-:W-:Y:S01]  /*2930*/  ISETP.GT.AND P2, PT, R0, RZ, P3 ;  /* 0x000000ff0000720c */ /* 0x000fe20001f44270 */
[-C--:B0-----:R-:W-:Y:S02]  /*2940*/  IMAD R12, R9, R4.reuse, RZ ;  /* 0x00000004090c7224 */ /* 0x081fe400078e02ff */
[----:B------:R-:W-:-:S04]  /*2950*/  IMAD.WIDE.U32 R170, R157, R4, R10 ;  /* 0x000000049daa7225 */ /* 0x000fc800078e000a */
[----:B------:R-:W-:-:S04]  /*2960*/  IMAD R11, R157, R5, R12 ;  /* 0x000000059d0b7224 */ /* 0x000fc800078e020c */
[----:B------:R-:W-:Y:S01]  /*2970*/  IMAD.IADD R173, R171, 0x1, R11 ;  /* 0x00000001abad7824 */ /* 0x000fe200078e020b */
[----:B------:R-:W-:Y:S06]  /*2980*/  @!P0 BRA `(.L_x_33) ;  /* 0x0000005c00108947 */ /* 0x000fec0003800000 */
[----:B------:R-:W0:Y:S01]  /*2990*/  LDC.64 R12, c[0x0][0x5b8] ;  /* 0x00016e00ff0c7b82 */ /* 0x000e220000000a00 */
[----:B------:R-:W-:-:S07]  /*29a0*/  ULDC.64 UR4, c[0x0][0x5c0] ;  /* 0x0001700000047ab9 */ /* 0x000fce0000000a00 */
[----:B------:R-:W1:Y:S08]  /*29b0*/  LDC.64 R14, c[0x0][0x5b0] ;  /* 0x00016c00ff0e7b82 */ /* 0x000e700000000a00 */
[----:B------:R-:W2:Y:S01]  /*29c0*/  LDC.64 R10, c[0x0][0x5a8] ;  /* 0x00016a00ff0a7b82 */ /* 0x000ea20000000a00 */
[----:B0-----:R-:W-:-:S04]  /*29d0*/  IMAD R20, R21, R12, RZ ;  /* 0x0000000c15147224 */ /* 0x001fc800078e02ff */
[C---:B------:R-:W-:Y:S02]  /*29e0*/  IMAD R13, R23.reuse, R13, R20 ;  /* 0x0000000d170d7224 */ /* 0x040fe400078e0214 */
[----:B------:R-:W-:-:S04]  /*29f0*/  IMAD.WIDE.U32 R20, R23, R12, R6 ;  /* 0x0000000c17147225 */ /* 0x000fc800078e0006 */
[-C--:B-1----:R-:W-:Y:S02]  /*2a00*/  IMAD R154, R9, R14.reuse, RZ ;  /* 0x0000000e099a7224 */ /* 0x082fe400078e02ff */
[----:B------:R-:W-:Y:S02]  /*2a10*/  IMAD.IADD R159, R21, 0x1, R13 ;  /* 0x00000001159f7824 */ /* 0x000fe400078e020d */
[----:B------:R-:W-:Y:S02]  /*2a20*/  IMAD.MOV.U32 R158, RZ, RZ, R20 ;  /* 0x000000ffff9e7224 */ /* 0x000fe400078e0014 */
[C---:B------:R-:W-:Y:S02]  /*2a30*/  IMAD R171, R157.reuse, R15, R154 ;  /* 0x0000000f9dab7224 */ /* 0x040fe400078e029a */
[----:B------:R-:W-:-:S04]  /*2a40*/  IMAD.WIDE.U32 R160, R157, R14, R158 ;  /* 0x0000000e9da07225 */ /* 0x000fc800078e009e */
[----:B------:R-:W-:Y:S01]  /*2a50*/  IMAD.IADD R154, R161, 0x1, R171 ;  /* 0x00000001a19a7824 */ /* 0x000fe200078e02ab */
[----:B--2---:R-:W-:-:S04]  /*2a60*/  LEA R162, P0, R160, R10, 0x2 ;  /* 0x0000000aa0a27211 */ /* 0x004fc800078010ff */
[----:B------:R-:W-:-:S05]  /*2a70*/  LEA.HI.X R163, R160, R11, R154, 0x2, P0 ;  /* 0x0000000ba0a37211 */ /* 0x000fca00000f149a */
[----:B------:R0:W2:Y:S01]  /*2a80*/  @P2 LDG.E.LTC128B R154, desc[UR36][R162.64] ;  /* 0x00000024a29a2981 */ /* 0x0000a2000c1e1920 */
[----:B------:R-:W-:Y:S01]  /*2a90*/  LEA R160, P0, R170, UR4, 0x2 ;  /* 0x00000004aaa07c11 */ /* 0x000fe2000f8010ff */
[----:B------:R-:W-:Y:S01]  /*2aa0*/  IMAD.WIDE.U32 R164, R157, R14, R6 ;  /* 0x0000000e9da47225 */ /* 0x000fe200078e0006 */
[----:B------:R-:W-:Y:S01]  /*2ab0*/  ISETP.GT.AND P1, PT, R0, 0x1, P3 ;  /* 0x000000010000780c */ /* 0x000fe20001f24270 */
[----:B------:R-:W-:Y:S02]  /*2ac0*/  BSSY B1, `(.L_x_34) ;  /* 0x0000011000017945 */ /* 0x000fe40003800000 */
[----:B------:R-:W-:Y:S02]  /*2ad0*/  IMAD.IADD R165, R171, 0x1, R165 ;  /* 0x00000001aba57824 */ /* 0x000fe400078e02a5 */
[----:B------:R-:W-:Y:S01]  /*2ae0*/  IMAD.WIDE.U32 R166, R23, R12, R164 ;  /* 0x0000000c17a67225 */ /* 0x000fe200078e00a4 */
[----:B0-----:R-:W-:-:S03]  /*2af0*/  SHF.L.U64.HI R163, R14, 0x3, R15 ;  /* 0x000000030ea37819 */ /* 0x001fc6000001020f */
[----:B------:R-:W-:Y:S01]  /*2b00*/  IMAD.SHL.U32 R162, R14, 0x8, RZ ;  /* 0x000000080ea27824 */ /* 0x000fe200078e00ff */
[----:B--2---:R-:W-:-:S05]  /*2b10*/  LOP3.LUT R161, R154, 0xffffe000, RZ, 0xc0, !PT ;  /* 0xffffe0009aa17812 */ /* 0x004fca00078ec0ff */
[----:B------:R-:W-:Y:S01]  /*2b20*/  FMUL R169, R161, R156 ;  /* 0x0000009ca1a97220 */ /* 0x000fe20000400000 */
[----:B------:R-:W-:Y:S01]  /*2b30*/  LEA.HI.X R161, R170, UR5, R173, 0x2, P0 ;  /* 0x00000005aaa17c11 */ /* 0x000fe200080f14ad */
[----:B------:R-:W-:Y:S01]  /*2b40*/  IMAD.WIDE.U32 R172, R157, R14, R162 ;  /* 0x0000000e9dac7225 */ /* 0x000fe200078e00a2 */
[----:B------:R-:W-:-:S03]  /*2b50*/  LEA R164, P0, R166, R10, 0x2 ;  /* 0x0000000aa6a47211 */ /* 0x000fc600078010ff */
[----:B------:R-:W-:Y:S01]  /*2b60*/  FFMA R169, R88, R155, R169 ;  /* 0x0000009b58a97223 */ /* 0x000fe200000000a9 */
[----:B------:R-:W-:-:S04]  /*2b70*/  IMAD.IADD R88, R13, 0x1, R167 ;  /* 0x000000010d587824 */ /* 0x000fc800078e02a7 */
[----:B------:R-:W-:Y:S02]  /*2b80*/  F2FP.TF32.F32.PACK_B R169, R169 ;  /* 0x000000a9ffa9723e */ /* 0x000fe400024050ff */
[----:B------:R-:W-:-:S03]  /*2b90*/  LEA.HI.X R165, R166, R11, R88, 0x2, P0 ;  /* 0x0000000ba6a57211 */ /* 0x000fc600000f1458 */
[----:B------:R0:W-:Y:S01]  /*2ba0*/  @P2 STG.E desc[UR36][R160.64], R169 ;  /* 0x000000a9a0002986 */ /* 0x0001e2000c101924 */
[----:B------:R-:W-:Y:S05]  /*2bb0*/  @!P1 BRA `(.L_x_35) ;  /* 0x0000000000049947 */ /* 0x000fea0003800000 */
[----:B------:R1:W5:Y:S02]  /*2bc0*/  LDG.E.LTC128B R154, desc[UR36][R164.64+0x4] ;  /* 0x00000424a49a7981 */ /* 0x000364000c1e1920 */
.L_x_35:
[----:B------:R-:W-:Y:S05]  /*2bd0*/  BSYNC B1 ;  /* 0x0000000000017941 */ /* 0x000fea0003800000 */
.L_x_34:
[----:B-----5:R-:W-:Y:S01]  /*2be0*/  LOP3.LUT R167, R154, 0xffffe000, RZ, 0xc0, !PT ;  /* 0xffffe0009aa77812 */ /* 0x020fe200078ec0ff */
[----:B------:R-:W-:Y:S01]  /*2bf0*/  IMAD.IADD R171, R171, 0x1, R173 ;  /* 0x00000001abab7824 */ /* 0x000fe200078e02ad */
[----:B------:R-:W-:Y:S02]  /*2c00*/  ISETP.GT.AND P0, PT, R3, 0x8, PT ;  /* 0x000000080300780c */ /* 0x000fe40003f04270 */
[----:B------:R-:W-:Y:S01]  /*2c10*/  IADD3 R166, P4, R20, R172, RZ ;  /* 0x000000ac14a67210 */ /* 0x000fe20007f9e0ff */
[----:B------:R-:W-:Y:S01]  /*2c20*/  FMUL R88, R167, R156 ;  /* 0x0000009ca7587220 */ /* 0x000fe20000400000 */
[----:B------:R-:W-:-:S03]  /*2c30*/  ISETP.GT.AND P2, PT, R0, RZ, P0 ;  /* 0x000000ff0000720c */ /* 0x000fc60000744270 */
[----:B------:R-:W-:Y:S01]  /*2c40*/  FFMA R175, R89, R155, R88 ;  /* 0x0000009b59af7223 */ /* 0x000fe20000000058 */
[----:B------:R-:W-:Y:S01]  /*2c50*/  IMAD.X R167, R171, 0x1, R159, P4 ;  /* 0x00000001aba77824 */ /* 0x000fe200020e069f */
[----:B------:R-:W-:-:S03]  /*2c60*/  LEA R88, P4, R166, R10, 0x2 ;  /* 0x0000000aa6587211 */ /* 0x000fc600078810ff */
[----:B------:R-:W-:Y:S02]  /*2c70*/  F2FP.TF32.F32.PACK_B R175, R175 ;  /* 0x000000afffaf723e */ /* 0x000fe400024050ff */
[----:B------:R-:W-:-:S03]  /*2c80*/  LEA.HI.X R89, R166, R11, R167, 0x2, P4 ;  /* 0x0000000ba6597211 */ /* 0x000fc600020f14a7 */
[----:B------:R2:W-:Y:S04]  /*2c90*/  @P1 STG.E desc[UR36][R160.64+0x4], R175 ;  /* 0x000004afa0001986 */ /* 0x0005e8000c101924 */
[----:B------:R3:W0:Y:S01]  /*2ca0*/  @P2 LDG.E.LTC128B R154, desc[UR36][R88.64] ;  /* 0x00000024589a2981 */ /* 0x000622000c1e1920 */
[----:B------:R-:W-:Y:S01]  /*2cb0*/  IMAD.SHL.U32 R167, R4, 0x20, RZ ;  /* 0x0000002004a77824 */ /* 0x000fe200078e00ff */
[----:B------:R-:W-:Y:S01]  /*2cc0*/  IADD3 R172, P1, R6, R172, RZ ;  /* 0x000000ac06ac7210 */ /* 0x000fe20007f3e0ff */
[----:B------:R-:W-:Y:S03]  /*2cd0*/  BSSY B1, `(.L_x_36) ;  /* 0x0000011000017945 */ /* 0x000fe60003800000 */
[----:B------:R-:W-:Y:S01]  /*2ce0*/  IADD3 R170, P4, R167, R160, RZ ;  /* 0x000000a0a7aa7210 */ /* 0x000fe20007f9e0ff */
[----:B------:R-:W-:Y:S01]  /*2cf0*/  IMAD.X R173, R7, 0x1, R171, P1 ;  /* 0x0000000107ad7824 */ /* 0x000fe200008e06ab */
[----:B------:R-:W-:Y:S01]  /*2d00*/  ISETP.GT.AND P1, PT, R0, 0x1, P0 ;  /* 0x000000010000780c */ /* 0x000fe20000724270 */
[----:B------:R-:W-:-:S03]  /*2d10*/  IMAD.WIDE.U32 R172, R23, R12, R172 ;  /* 0x0000000c17ac7225 */ /* 0x000fc600078e00ac */
[----:B---3--:R-:W-:Y:S02]  /*2d20*/  LEA R88, P5, R172, R10, 0x2 ;  /* 0x0000000aac587211 */ /* 0x008fe400078a10ff */
[----:B0-----:R-:W-:-:S05]  /*2d30*/  LOP3.LUT R169, R154, 0xffffe000, RZ, 0xc0, !PT ;  /* 0xffffe0009aa97812 */ /* 0x001fca00078ec0ff */
[----:B------:R-:W-:-:S04]  /*2d40*/  FMUL R169, R169, R156 ;  /* 0x0000009ca9a97220 */ /* 0x000fc80000400000 */
[----:B------:R-:W-:Y:S01]  /*2d50*/  FFMA R177, R90, R155, R169 ;  /* 0x0000009b5ab17223 */ /* 0x000fe200000000a9 */
[----:B------:R-:W-:Y:S01]  /*2d60*/  SHF.L.U64.HI R169, R4, 0x5, R5 ;  /* 0x0000000504a97819 */ /* 0x000fe20000010205 */
[----:B------:R-:W-:-:S03]  /*2d70*/  IMAD.IADD R90, R13, 0x1, R173 ;  /* 0x000000010d5a7824 */ /* 0x000fc600078e02ad */
[----:B------:R-:W-:Y:S01]  /*2d80*/  F2FP.TF32.F32.PACK_B R177, R177 ;  /* 0x000000b1ffb1723e */ /* 0x000fe200024050ff */
[----:B------:R-:W-:Y:S01]  /*2d90*/  IMAD.X R171, R169, 0x1, R161, P4 ;  /* 0x00000001a9ab7824 */ /* 0x000fe200020e06a1 */
[----:B------:R-:W-:-:S04]  /*2da0*/  LEA.HI.X R89, R172, R11, R90, 0x2, P5 ;  /* 0x0000000bac597211 */ /* 0x000fc800028f145a */
[----:B------:R2:W-:Y:S01]  /*2db0*/  @P2 STG.E desc[UR36][R170.64], R177 ;  /* 0x000000b1aa002986 */ /* 0x0005e2000c101924 */
[----:B------:R-:W-:Y:S05]  /*2dc0*/  @!P1 BRA `(.L_x_37) ;  /* 0x0000000000049947 */ /* 0x000fea0003800000 */
[----:B------:R0:W5:Y:S02]  /*2dd0*/  LDG.E.LTC128B R154, desc[UR36][R88.64+0x4] ;  /* 0x00000424589a7981 */ /* 0x000164000c1e1920 */
.L_x_37:
[----:B------:R-:W-:Y:S05]  /*2de0*/  BSYNC B1 ;  /* 0x0000000000017941 */ /* 0x000fea0003800000 */
.L_x_36:
[----:B-----5:R-:W-:Y:S01]  /*2df0*/  LOP3.LUT R173, R154, 0xffffe000, RZ, 0xc0, !PT ;  /* 0xffffe0009aad7812 */ /* 0x020fe200078ec0ff */
[----:B------:R-:W-:Y:S01]  /*2e00*/  BSSY B1, `(.L_x_38) ;  /* 0x000000a000017945 */ /* 0x000fe20003800000 */
[----:B------:R-:W-:-:S03]  /*2e10*/  ISETP.GT.AND P2, PT, R0, 0x8, P3 ;  /* 0x000000080000780c */ /* 0x000fc60001f44270 */
[----:B------:R-:W-:-:S04]  /*2e20*/  FMUL R90, R173, R156 ;  /* 0x0000009cad5a7220 */ /* 0x000fc80000400000 */
[----:B------:R-:W-:Y:S01]  /*2e30*/  FFMA R173, R91, R155, R90 ;  /* 0x0000009b5bad7223 */ /* 0x000fe2000000005a */
[----:B------:R-:W-:Y:S02]  /*2e40*/  @P1 IMAD.MOV.U32 R90, RZ, RZ, R170 ;  /* 0x000000ffff5a1224 */ /* 0x000fe400078e00aa */
[----:B------:R-:W-:Y:S02]  /*2e50*/  @P1 IMAD.MOV.U32 R91, RZ, RZ, R171 ;  /* 0x000000ffff5b1224 */ /* 0x000fe400078e00ab */
[----:B------:R-:W-:-:S05]  /*2e60*/  F2FP.TF32.F32.PACK_B R173, R173 ;  /* 0x000000adffad723e */ /* 0x000fca00024050ff */
[----:B------:R3:W-:Y:S01]  /*2e70*/  @P1 STG.E desc[UR36][R90.64+0x4], R173 ;  /* 0x000004ad5a001986 */ /* 0x0007e2000c101924 */
[----:B------:R-:W-:Y:S05]  /*2e80*/  @!P2 BRA `(.L_x_39) ;  /* 0x000000000004a947 */ /* 0x000fea0003800000 */
[----:B------:R4:W5:Y:S02]  /*2e90*/  LDG.E.LTC128B R154, desc[UR36][R164.64+0x20] ;  /* 0x00002024a49a7981 */ /* 0x000964000c1e1920 */
.L_x_39:
[----:B------:R-:W-:Y:S05]  /*2ea0*/  BSYNC B1 ;  /* 0x0000000000017941 */ /* 0x000fea0003800000 */
.L_x_38:
[----:B---3-5:R-:W-:Y:S01]  /*2eb0*/  LOP3.LUT R91, R154, 0xffffe000, RZ, 0xc0, !PT ;  /* 0xffffe0009a5b7812 */ /* 0x028fe200078ec0ff */
[----:B------:R-:W-:Y:S01]  /*2ec0*/  @P2 IMAD.MOV.U32 R90, RZ, RZ, R160 ;  /* 0x000000ffff5a2224 */ /* 0x000fe200078e00a0 */
[----:B------:R-:W-:Y:S01]  /*2ed0*/  ISETP.GT.AND P1, PT, R0, 0x9, P3 ;  /* 0x000000090000780c */ /* 0x000fe20001f24270 */
[----:B------:R-:W-:Y:S02]  /*2ee0*/  BSSY B1, `(.L_x_40) ;  /* 0x0000008000017945 */ /* 0x000fe40003800000 */
[----:B------:R-:W-:-:S04]  /*2ef0*/  FMUL R91, R91, R156 ;  /* 0x0000009c5b5b7220 */ /* 0x000fc80000400000 */
[----:B------:R-:W-:Y:S01]  /*2f00*/  FFMA R173, R92, R155, R91 ;  /* 0x0000009b5cad7223 */ /* 0x000fe2000000005b */
[----:B------:R-:W-:-:S04]  /*2f10*/  @P2 IMAD.MOV.U32 R91, RZ, RZ, R161 ;  /* 0x000000ffff5b2224 */ /* 0x000fc800078e00a1 */
[----:B------:R-:W-:-:S05]  /*2f20*/  F2FP.TF32.F32.PACK_B R173, R173 ;  /* 0x000000adffad723e */ /* 0x000fca00024050ff */
[----:B------:R3:W-:Y:S01]  /*2f30*/  @P2 STG.E desc[UR36][R90.64+0x20], R173 ;  /* 0x000020ad5a002986 */ /* 0x0007e2000c101924 */
[----:B------:R-:W-:Y:S05]  /*2f40*/  @!P1 BRA `(.L_x_41) ;  /* 0x0000000000049947 */ /* 0x000fea0003800000 */
[----:B------:R0:W5:Y:S02]  /*2f50*/  LDG.E.LTC128B R154, desc[UR36][R164.64+0x24] ;  /* 0x00002424a49a7981 */ /* 0x000164000c1e1920 */
.L_x_41:
[----:B------:R-:W-:Y:S05]  /*2f60*/  BSYNC B1 ;  /* 0x0000000000017941 */ /* 0x000fea0003800000 */
.L_x_40:
[----:B---3-5:R-:W-:Y:S01]  /*2f70*/  LOP3.LUT R91, R154, 0xffffe000, RZ, 0xc0, !PT ;  /* 0xffffe0009a5b7812 */ /* 0x028fe200078ec0ff */
[----:B------:R-:W-:Y:S01]  /*2f80*/  BSSY B1, `(.L_x_42) ;  /* 0x000000a000017945 */ /* 0x000fe20003800000 */
[----:B------:R-:W-:-:S03]  /*2f90*/  ISETP.GT.AND P2, PT, R0, 0x8, P0 ;  /* 0x000000080000780c */ /* 0x000fc60000744270 */
[----:B------:R-:W-:Y:S01]  /*2fa0*/  FMUL R90, R91, R156 ;  /* 0x0000009c5b5a7220 */ /* 0x000fe20000400000 */
[----:B------:R-:W-:-:S03]  /*2fb0*/  @P1 IMAD.MOV.U32 R91, RZ, RZ, R161 ;  /* 0x000000ffff5b1224 */ /* 0x000fc600078e00a1 */
[----:B------:R-:W-:Y:S01]  /*2fc0*/  FFMA R93, R93, R155, R90 ;  /* 0x0000009b5d5d7223 */ /* 0x000fe2000000005a */
[----:B------:R-:W-:-:S04]  /*2fd0*/  @P1 IMAD.MOV.U32 R90, RZ, RZ, R160 ;  /* 0x000000ffff5a1224 */ /* 0x000fc800078e00a0 */
[----:B------:R-:W-:-:S05]  /*2fe0*/  F2FP.TF32.F32.PACK_B R93, R93 ;  /* 0x0000005dff5d723e */ /* 0x000fca00024050ff */
[----:B------:R3:W-:Y:S01]  /*2ff0*/  @P1 STG.E desc[UR36][R90.64+0x24], R93 ;  /* 0x0000245d5a001986 */ /* 0x0007e2000c101924 */
[----:B------:R-:W-:Y:S05]  /*3000*/  @!P2 BRA `(.L_x_43) ;  /* 0x000000000004a947 */ /* 0x000fea0003800000 */
[----:B------:R0:W5:Y:S02]  /*3010*/  LDG.E.LTC128B R154, desc[UR36][R88.64+0x20] ;  /* 0x00002024589a7981 */ /* 0x000164000c1e1920 */
.L_x_43:
[----:B------:R-:W-:Y:S05]  /*3020*/  BSYNC B1 ;  /* 0x0000000000017941 */ /* 0x000fea0003800000 */
.L_x_42:
        /* <DEDUP_REMOVED lines=11> */
.L_x_45:
[----:B------:R-:W-:Y:S05]  /*30e0*/  BSYNC B1 ;  /* 0x0000000000017941 */ /* 0x000fea0003800000 */
.L_x_44:
        /* <DEDUP_REMOVED lines=11> */
.L_x_47:
[----:B------:R-:W-:Y:S05]  /*31a0*/  BSYNC B1 ;  /* 0x0000000000017941 */ /* 0x000fea0003800000 */
.L_x_46:
        /* <DEDUP_REMOVED lines=11> */
.L_x_49:
[----:B------:R-:W-:Y:S05]  /*3260*/  BSYNC B1 ;  /* 0x0000000000017941 */ /* 0x000fea0003800000 */
.L_x_48:
        /* <DEDUP_REMOVED lines=11> */
.L_x_51:
[----:B------:R-:W-:Y:S05]  /*3320*/  BSYNC B1 ;  /* 0x0000000000017941 */ /* 0x000fea0003800000 */
.L_x_50:
        /* <DEDUP_REMOVED lines=11> */
.L_x_53:
[----:B------:R-:W-:Y:S05]  /*33e0*/  BSYNC B1 ;  /* 0x0000000000017941 */ /* 0x000fea0003800000 */
.L_x_52:
        /* <DEDUP_REMOVED lines=11> */
.L_x_55:
[----:B------:R-:W-:Y:S05]  /*34a0*/  BSYNC B1 ;  /* 0x0000000000017941 */ /* 0x000fea0003800000 */
.L_x_54:
        /* <DEDUP_REMOVED lines=11> */
.L_x_57:
[----:B------:R-:W-:Y:S05]  /*3560*/  BSYNC B1 ;  /* 0x0000000000017941 */ /* 0x000fea0003800000 */
.L_x_56:
        /* <DEDUP_REMOVED lines=11> */
.L_x_59:
[----:B------:R-:W-:Y:S05]  /*3620*/  BSYNC B1 ;  /* 0x0000000000017941 */ /* 0x000fea0003800000 */
.L_x_58:
        /* <DEDUP_REMOVED lines=11> */
.L_x_61:
[----:B------:R-:W-:Y:S05]  /*36e0*/  BSYNC B1 ;  /* 0x0000000000017941 */ /* 0x000fea0003800000 */
.L_x_60:
        /* <DEDUP_REMOVED lines=11> */
.L_x_63:
[----:B------:R-:W-:Y:S05]  /*37a0*/  BSYNC B1 ;  /* 0x0000000000017941 */ /* 0x000fea0003800000 */
.L_x_62:
        /* <DEDUP_REMOVED lines=11> */
.L_x_65:
[----:B------:R-:W-:Y:S05]  /*3860*/  BSYNC B1 ;  /* 0x0000000000017941 */ /* 0x000fea0003800000 */
.L_x_64:
        /* <DEDUP_REMOVED lines=11> */
.L_x_67:
[----:B------:R-:W-:Y:S05]  /*3920*/  BSYNC B1 ;  /* 0x0000000000017941 */ /* 0x000fea0003800000 */
.L_x_66:
        /* <DEDUP_REMOVED lines=11> */
.L_x_69:
[----:B------:R-:W-:Y:S05]  /*39e0*/  BSYNC B1 ;  /* 0x0000000000017941 */ /* 0x000fea0003800000 */
.L_x_68:
        /* <DEDUP_REMOVED lines=11> */
.L_x_71:
[----:B------:R-:W-:Y:S05]  /*3aa0*/  BSYNC B1 ;  /* 0x0000000000017941 */ /* 0x000fea0003800000 */
.L_x_70:
        /* <DEDUP_REMOVED lines=11> */
.L_x_73:
[----:B------:R-:W-:Y:S05]  /*3b60*/  BSYNC B1 ;  /* 0x0000000000017941 */ /* 0x000fea0003800000 */
.L_x_72:
        /* <DEDUP_REMOVED lines=11> */
.L_x_75:
[----:B------:R-:W-:Y:S05]  /*3c20*/  BSYNC B1 ;  /* 0x0000000000017941 */ /* 0x000fea0003800000 */
.L_x_74:
        /* <DEDUP_REMOVED lines=11> */
.L_x_77:
[----:B------:R-:W-:Y:S05]  /*3ce0*/  BSYNC B1 ;  /* 0x0000000000017941 */ /* 0x000fea0003800000 */
.L_x_76:
        /* <DEDUP_REMOVED lines=11> */
.L_x_79:
[----:B------:R-:W-:Y:S05]  /*3da0*/  BSYNC B1 ;  /* 0x0000000000017941 */ /* 0x000fea0003800000 */
.L_x_78:
        /* <DEDUP_REMOVED lines=11> */
.L_x_81:
[----:B------:R-:W-:Y:S05]  /*3e60*/  BSYNC B1 ;  /* 0x0000000000017941 */ /* 0x000fea0003800000 */
.L_x_80:
        /* <DEDUP_REMOVED lines=11> */
.L_x_83:
[----:B------:R-:W-:Y:S05]  /*3f20*/  BSYNC B1 ;  /* 0x0000000000017941 */ /* 0x000fea0003800000 */
.L_x_82:
        /* <DEDUP_REMOVED lines=11> */
.L_x_85:
[----:B------:R-:W-:Y:S05]  /*3fe0*/  BSYNC B1 ;  /* 0x0000000000017941 */ /* 0x000fea0003800000 */
.L_x_84:
        /* <DEDUP_REMOVED lines=11> */
.L_x_87:
[----:B------:R-:W-:Y:S05]  /*40a0*/  BSYNC B1 ;  /* 0x0000000000017941 */ /* 0x000fea0003800000 */
.L_x_86:
        /* <DEDUP_REMOVED lines=11> */
.L_x_89:
[----:B------:R-:W-:Y:S05]  /*4160*/  BSYNC B1 ;  /* 0x0000000000017941 */ /* 0x000fea0003800000 */
.L_x_88:
        /* <DEDUP_REMOVED lines=11> */
.L_x_91:
[----:B------:R-:W-:Y:S05]  /*4220*/  BSYNC B1 ;  /* 0x0000000000017941 */ /* 0x000fea0003800000 */
.L_x_90:
        /* <DEDUP_REMOVED lines=11> */
.L_x_93:
[----:B------:R-:W-:Y:S05]  /*42e0*/  BSYNC B1 ;  /* 0x0000000000017941 */ /* 0x000fea0003800000 */
.L_x_92:
        /* <DEDUP_REMOVED lines=11> */
.L_x_95:
[----:B------:R-:W-:Y:S05]  /*43a0*/  BSYNC B1 ;  /* 0x0000000000017941 */ /* 0x000fea0003800000 */
.L_x_94:
        /* <DEDUP_REMOVED lines=11> */
.L_x_97:
[----:B------:R-:W-:Y:S05]  /*4460*/  BSYNC B1 ;  /* 0x0000000000017941 */ /* 0x000fea0003800000 */
.L_x_96:
        /* <DEDUP_REMOVED lines=11> */
.L_x_99:
[----:B------:R-:W-:Y:S05]  /*4520*/  BSYNC B1 ;  /* 0x0000000000017941 */ /* 0x000fea0003800000 */
.L_x_98:
        /* <DEDUP_REMOVED lines=11> */
.L_x_101:
[----:B------:R-:W-:Y:S05]  /*45e0*/  BSYNC B1 ;  /* 0x0000000000017941 */ /* 0x000fea0003800000 */
.L_x_100:
        /* <DEDUP_REMOVED lines=11> */
.L_x_103:
[----:B------:R-:W-:Y:S05]  /*46a0*/  BSYNC B1 ;  /* 0x0000000000017941 */ /* 0x000fea0003800000 */
.L_x_102:
        /* <DEDUP_REMOVED lines=11> */
.L_x_105:
[----:B------:R-:W-:Y:S05]  /*4760*/  BSYNC B1 ;  /* 0x0000000000017941 */ /* 0x000fea0003800000 */
.L_x_104:
        /* <DEDUP_REMOVED lines=11> */
.L_x_107:
[----:B------:R-:W-:Y:S05]  /*4820*/  BSYNC B1 ;  /* 0x0000000000017941 */ /* 0x000fea0003800000 */
.L_x_106:
        /* <DEDUP_REMOVED lines=11> */
.L_x_109:
[----:B------:R-:W-:Y:S05]  /*48e0*/  BSYNC B1 ;  /* 0x0000000000017941 */ /* 0x000fea0003800000 */
.L_x_108:
        /* <DEDUP_REMOVED lines=11> */
.L_x_111:
[----:B------:R-:W-:Y:S05]  /*49a0*/  BSYNC B1 ;  /* 0x0000000000017941 */ /* 0x000fea0003800000 */
.L_x_110:
        /* <DEDUP_REMOVED lines=11> */
.L_x_113:
[----:B------:R-:W-:Y:S05]  /*4a60*/  BSYNC B1 ;  /* 0x0000000000017941 */ /* 0x000fea0003800000 */
.L_x_112:
        /* <DEDUP_REMOVED lines=11> */
.L_x_115:
[----:B------:R-:W-:Y:S05]  /*4b20*/  BSYNC B1 ;  /* 0x0000000000017941 */ /* 0x000fea0003800000 */
.L_x_114:
        /* <DEDUP_REMOVED lines=11> */
.L_x_117:
[----:B------:R-:W-:Y:S05]  /*4be0*/  BSYNC B1 ;  /* 0x0000000000017941 */ /* 0x000fea0003800000 */
.L_x_116:
        /* <DEDUP_REMOVED lines=11> */
.L_x_119:
[----:B------:R-:W-:Y:S05]  /*4ca0*/  BSYNC B1 ;  /* 0x0000000000017941 */ /* 0x000fea0003800000 */
.L_x_118:
        /* <DEDUP_REMOVED lines=11> */
.L_x_121:
[----:B------:R-:W-:Y:S05]  /*4d60*/  BSYNC B1 ;  /* 0x0000000000017941 */ /* 0x000fea0003800000 */
.L_x_120:
        /* <DEDUP_REMOVED lines=11> */
.L_x_123:
[----:B------:R-:W-:Y:S05]  /*4e20*/  BSYNC B1 ;  /* 0x0000000000017941 */ /* 0x000fea0003800000 */
.L_x_122:
        /* <DEDUP_REMOVED lines=11> */
.L_x_125:
[----:B------:R-:W-:Y:S05]  /*4ee0*/  BSYNC B1 ;  /* 0x0000000000017941 */ /* 0x000fea0003800000 */
.L_x_124:
        /* <DEDUP_REMOVED lines=11> */
.L_x_127:
[----:B------:R-:W-:Y:S05]  /*4fa0*/  BSYNC B1 ;  /* 0x0000000000017941 */ /* 0x000fea0003800000 */
.L_x_126:
        /* <DEDUP_REMOVED lines=11> */
.L_x_129:
[----:B------:R-:W-:Y:S05]  /*5060*/  BSYNC B1 ;  /* 0x0000000000017941 */ /* 0x000fea0003800000 */
.L_x_128:
        /* <DEDUP_REMOVED lines=11> */
.L_x_131:
[----:B------:R-:W-:Y:S05]  /*5120*/  BSYNC B1 ;  /* 0x0000000000017941 */ /* 0x000fea0003800000 */
.L_x_130:
        /* <DEDUP_REMOVED lines=11> */
.L_x_133:
[----:B------:R-:W-:Y:S05]  /*51e0*/  BSYNC B1 ;  /* 0x0000000000017941 */ /* 0x000fea0003800000 */
.L_x_132:
        /* <DEDUP_REMOVED lines=11> */
.L_x_135:
[----:B------:R-:W-:Y:S05]  /*52a0*/  BSYNC B1 ;  /* 0x0000000000017941 */ /* 0x000fea0003800000 */
.L_x_134:
        /* <DEDUP_REMOVED lines=11> */
.L_x_137:
[----:B------:R-:W-:Y:S05]  /*5360*/  BSYNC B1 ;  /* 0x0000000000017941 */ /* 0x000fea0003800000 */
.L_x_136:
        /* <DEDUP_REMOVED lines=11> */
.L_x_139:
[----:B------:R-:W-:Y:S05]  /*5420*/  BSYNC B1 ;  /* 0x0000000000017941 */ /* 0x000fea0003800000 */
.L_x_138:
        /* <DEDUP_REMOVED lines=11> */
.L_x_141:
[----:B------:R-:W-:Y:S05]  /*54e0*/  BSYNC B1 ;  /* 0x0000000000017941 */ /* 0x000fea0003800000 */
.L_x_140:
        /* <DEDUP_REMOVED lines=11> */
.L_x_143:
[----:B------:R-:W-:Y:S05]  /*55a0*/  BSYNC B1 ;  /* 0x0000000000017941 */ /* 0x000fea0003800000 */
.L_x_142:
        /* <DEDUP_REMOVED lines=11> */
.L_x_145:
[----:B------:R-:W-:Y:S05]  /*5660*/  BSYNC B1 ;  /* 0x0000000000017941 */ /* 0x000fea0003800000 */
.L_x_144:
        /* <DEDUP_REMOVED lines=11> */
.L_x_147:
[----:B------:R-:W-:Y:S05]  /*5720*/  BSYNC B1 ;  /* 0x0000000000017941 */ /* 0x000fea0003800000 */
.L_x_146:
        /* <DEDUP_REMOVED lines=11> */
.L_x_149:
[----:B------:R-:W-:Y:S05]  /*57e0*/  BSYNC B1 ;  /* 0x0000000000017941 */ /* 0x000fea0003800000 */
.L_x_148:
        /* <DEDUP_REMOVED lines=11> */
.L_x_151:
[----:B------:R-:W-:Y:S05]  /*58a0*/  BSYNC B1 ;  /* 0x0000000000017941 */ /* 0x000fea0003800000 */
.L_x_150:
        /* <DEDUP_REMOVED lines=11> */
.L_x_153:
[----:B------:R-:W-:Y:S05]  /*5960*/  BSYNC B1 ;  /* 0x0000000000017941 */ /* 0x000fea0003800000 */
.L_x_152:
        /* <DEDUP_REMOVED lines=11> */
.L_x_155:
[----:B------:R-:W-:Y:S05]  /*5a20*/  BSYNC B1 ;  /* 0x0000000000017941 */ /* 0x000fea0003800000 */
.L_x_154:
[----:B---3-5:R-:W-:Y:S01]  /*5a30*/  LOP3.LUT R91, R154, 0xffffe000, RZ, 0xc0, !PT ;  /* 0xffffe0009a5b7812 */ /* 0x028fe200078ec0ff */
[----:B------:R-:W-:Y:S01]  /*5a40*/  @P2 IMAD.MOV.U32 R8, RZ, RZ, R170 ;  /* 0x000000ffff082224 */ /* 0x000fe200078e00aa */
[----:B------:R-:W-:Y:S01]  /*5a50*/  IADD3 R157, P1, R157, 0x80, RZ ;  /* 0x000000809d9d7810 */ /* 0x000fe20007f3e0ff */
[----:B------:R-:W-:Y:S02]  /*5a60*/  BSSY B1, `(.L_x_156) ;  /* 0x000000b000017945 */ /* 0x000fe40003800000 */
[----:B------:R-:W-:Y:S02]  /*5a70*/  FMUL R91, R91, R156 ;  /* 0x0000009c5b5b7220 */ /* 0x000fe40000400000 */
[----:B------:R-:W-:Y:S01]  /*5a80*/  IMAD.X R9, RZ, RZ, R9, P1 ;  /* 0x000000ffff097224 */ /* 0x000fe200008e0609 */
[----:B------:R-:W-:Y:S01]  /*5a90*/  ISETP.GT.AND P1, PT, R0, 0x79, P0 ;  /* 0x000000790000780c */ /* 0x000fe20000724270 */
[----:B------:R-:W-:Y:S02]  /*5aa0*/  FFMA R91, R150, R155, R91 ;  /* 0x0000009b965b7223 */ /* 0x000fe4000000005b */
[----:B------:R-:W-:-:S02]  /*5ab0*/  IMAD R90, R9, R14, RZ ;  /* 0x0000000e095a7224 */ /* 0x000fc400078e02ff */
[----:B------:R-:W-:Y:S01]  /*5ac0*/  @P2 IMAD.MOV.U32 R9, RZ, RZ, R171 ;  /* 0x000000ffff092224 */ /* 0x000fe200078e00ab */
[----:B------:R-:W-:-:S05]  /*5ad0*/  F2FP.TF32.F32.PACK_B R91, R91 ;  /* 0x0000005bff5b723e */ /* 0x000fca00024050ff */
[----:B------:R3:W-:Y:S02]  /*5ae0*/  @P2 STG.E desc[UR36][R8.64+0x1e0], R91 ;  /* 0x0001e05b08002986 */ /* 0x0007e4000c101924 */
[----:B------:R-:W-:Y:S05]  /*5af0*/  @!P1 BRA `(.L_x_157) ;  /* 0x0000000000049947 */ /* 0x000fea0003800000 */
[----:B------:R0:W5:Y:S02]  /*5b00*/  LDG.E.LTC128B R154, desc[UR36][R88.64+0x1e4] ;  /* 0x0001e424589a7981 */ /* 0x000164000c1e1920 */
.L_x_157:
[----:B------:R-:W-:Y:S05]  /*5b10*/  BSYNC B1 ;  /* 0x0000000000017941 */ /* 0x000fea0003800000 */
.L_x_156:
[----:B0----5:R-:W-:Y:S01]  /*5b20*/  LOP3.LUT R89, R154, 0xffffe000, RZ, 0xc0, !PT ;  /* 0xffffe0009a597812 */ /* 0x021fe200078ec0ff */
[----:B------:R-:W-:Y:S01]  /*5b30*/  IMAD R97, R157, R15, R90 ;  /* 0x0000000f9d617224 */ /* 0x000fe200078e025a */
[----:B------:R-:W-:Y:S01]  /*5b40*/  ISETP.GT.AND P0, PT, R3, 0x80, PT ;  /* 0x000000800300780c */ /* 0x000fe20003f04270 */
[----:B---3--:R-:W-:-:S04]  /*5b50*/  IMAD.WIDE.U32 R8, R157, R14, R158 ;  /* 0x0000000e9d087225 */ /* 0x008fc800078e009e */
[----:B------:R-:W-:Y:S01]  /*5b60*/  FMUL R88, R89, R156 ;  /* 0x0000009c59587220 */ /* 0x000fe20000400000 */
[----:B------:R-:W-:Y:S01]  /*5b70*/  ISETP.GT.AND P3, PT, R0, RZ, P0 ;  /* 0x000000ff0000720c */ /* 0x000fe20000764270 */
[----:B------:R-:W-:Y:S02]  /*5b80*/  IMAD.IADD R9, R9, 0x1, R97 ;  /* 0x0000000109097824 */ /* 0x000fe400078e0261 */
[----:B------:R-:W-:Y:S01]  /*5b90*/  FFMA R151, R151, R155, R88 ;  /* 0x0000009b97977223 */ /* 0x000fe20000000058 */
[----:B------:R-:W-:-:S04]  /*5ba0*/  LEA R88, P2, R8, R10, 0x2 ;  /* 0x0000000a08587211 */ /* 0x000fc800078410ff */
[----:B------:R-:W-:Y:S02]  /*5bb0*/  F2FP.TF32.F32.PACK_B R151, R151 ;  /* 0x00000097ff97723e */ /* 0x000fe400024050ff */
[----:B------:R-:W-:-:S03]  /*5bc0*/  LEA.HI.X R89, R8, R11, R9, 0x2, P2 ;  /* 0x0000000b08597211 */ /* 0x000fc600010f1409 */
[----:B------:R0:W-:Y:S04]  /*5bd0*/  @P1 STG.E desc[UR36][R170.64+0x1e4], R151 ;  /* 0x0001e497aa001986 */ /* 0x0001e8000c101924 */
[----:B------:R-:W3:Y:S01]  /*5be0*/  @P3 LDG.E.LTC128B R154, desc[UR36][R88.64] ;  /* 0x00000024589a3981 */ /* 0x000ee2000c1e1920 */
[----:B------:R-:W-:Y:S01]  /*5bf0*/  IMAD.WIDE.U32 R8, R157, R14, R6 ;  /* 0x0000000e9d087225 */ /* 0x000fe200078e0006 */
[----:B------:R-:W-:Y:S01]  /*5c00*/  SHF.L.U64.HI R95, R4, 0x9, R5 ;  /* 0x00000009045f7819 */ /* 0x000fe20000010205 */
[----:B------:R-:W-:Y:S01]  /*5c10*/  BSSY B1, `(.L_x_158) ;  /* 0x0000011000017945 */ /* 0x000fe20003800000 */
[----:B------:R-:W-:Y:S01]  /*5c20*/  ISETP.GT.AND P2, PT, R0, 0x1, P0 ;  /* 0x000000010000780c */ /* 0x000fe20000744270 */
[----:B------:R-:W-:Y:S02]  /*5c30*/  IMAD.IADD R9, R97, 0x1, R9 ;  /* 0x0000000161097824 */ /* 0x000fe400078e0209 */
[----:B------:R-:W-:-:S02]  /*5c40*/  IMAD.SHL.U32 R93, R4, 0x200, RZ ;  /* 0x00000200045d7824 */ /* 0x000fc400078e00ff */
[----:B------:R-:W-:-:S03]  /*5c50*/  IMAD.WIDE.U32 R90, R23, R12, R8 ;  /* 0x0000000c175a7225 */ /* 0x000fc600078e0008 */
[----:B------:R-:W-:Y:S01]  /*5c60*/  IADD3 R8, P1, R93, R160, RZ ;  /* 0x000000a05d087210 */ /* 0x000fe20007f3e0ff */
[----:B------:R-:W-:Y:S01]  /*5c70*/  IMAD.IADD R5, R13, 0x1, R91 ;  /* 0x000000010d057824 */ /* 0x000fe200078e025b */
[----:B------:R-:W-:-:S03]  /*5c80*/  LEA R4, P4, R90, R10, 0x2 ;  /* 0x0000000a5a047211 */ /* 0x000fc600078810ff */
[----:B------:R-:W-:Y:S01]  /*5c90*/  IMAD.X R9, R95, 0x1, R161, P1 ;  /* 0x000000015f097824 */ /* 0x000fe200008e06a1 */
[----:B------:R-:W-:Y:S02]  /*5ca0*/  LEA.HI.X R5, R90, R11, R5, 0x2, P4 ;  /* 0x0000000b5a057211 */ /* 0x000fe400020f1405 */
[----:B---3--:R-:W-:-:S05]  /*5cb0*/  LOP3.LUT R15, R154, 0xffffe000, RZ, 0xc0, !PT ;  /* 0xffffe0009a0f7812 */ /* 0x008fca00078ec0ff */
[----:B------:R-:W-:-:S04]  /*5cc0*/  FMUL R15, R15, R156 ;  /* 0x0000009c0f0f7220 */ /* 0x000fc80000400000 */
[----:B------:R-:W-:-:S05]  /*5cd0*/  FFMA R15, R24, R155, R15 ;  /* 0x0000009b180f7223 */ /* 0x000fca000000000f */
[----:B------:R-:W-:-:S05]  /*5ce0*/  F2FP.TF32.F32.PACK_B R15, R15 ;  /* 0x0000000fff0f723e */ /* 0x000fca00024050ff */
[----:B------:R0:W-:Y:S01]  /*5cf0*/  @P3 STG.E desc[UR36][R8.64], R15 ;  /* 0x0000000f08003986 */ /* 0x0001e2000c101924 */
[----:B------:R-:W-:Y:S05]  /*5d00*/  @!P2 BRA `(.L_x_159) ;  /* 0x000000000004a947 */ /* 0x000fea0003800000 */
[----:B------:R3:W5:Y:S02]  /*5d10*/  LDG.E.LTC128B R154, desc[UR36][R4.64+0x4] ;  /* 0x00000424049a7981 */ /* 0x000764000c1e1920 */
.L_x_159:
[----:B------:R-:W-:Y:S05]  /*5d20*/  BSYNC B1 ;  /* 0x0000000000017941 */ /* 0x000fea0003800000 */
.L_x_158:
[----:B-----5:R-:W-:Y:S01]  /*5d30*/  LOP3.LUT R21, R154, 0xffffe000, RZ, 0xc0, !PT ;  /* 0xffffe0009a157812 */ /* 0x020fe200078ec0ff */
[----:B0-----:R-:W-:Y:S01]  /*5d40*/  IMAD.WIDE.U32 R14, R157, R14, R162 ;  /* 0x0000000e9d0e7225 */ /* 0x001fe200078e00a2 */
[----:B------:R-:W-:Y:S01]  /*5d50*/  ISETP.GT.AND P1, PT, R3, 0x88, PT ;  /* 0x000000880300780c */ /* 0x000fe20003f24270 */
[----:B------:R-:W-:Y:S02]  /*5d60*/  BSSY B1, `(.L_x_160) ;  /* 0x000000f000017945 */ /* 0x000fe40003800000 */
[----:B------:R-:W-:Y:S01]  /*5d70*/  FMUL R24, R21, R156 ;  /* 0x0000009c15187220 */ /* 0x000fe20000400000 */
[----:B------:R-:W-:Y:S01]  /*5d80*/  ISETP.GT.AND P3, PT, R0, RZ, P1 ;  /* 0x000000ff0000720c */ /* 0x000fe20000f64270 */
[----:B------:R-:W-:Y:S01]  /*5d90*/  IMAD.IADD R97, R97, 0x1, R15 ;  /* 0x0000000161617824 */ /* 0x000fe200078e020f */
[-C--:B------:R-:W-:Y:S01]  /*5da0*/  IADD3 R20, P5, R20, R14.reuse, RZ ;  /* 0x0000000e14147210 */ /* 0x080fe20007fbe0ff */
[----:B------:R-:W-:Y:S01]  /*5db0*/  FFMA R25, R25, R155, R24 ;  /* 0x0000009b19197223 */ /* 0x000fe20000000018 */
[----:B------:R-:W-:-:S03]  /*5dc0*/  IADD3 R14, P4, R6, R14, RZ ;  /* 0x0000000e060e7210 */ /* 0x000fc60007f9e0ff */
[----:B------:R-:W-:Y:S01]  /*5dd0*/  IMAD.X R158, R97, 0x1, R159, P5 ;  /* 0x00000001619e7824 */ /* 0x000fe200028e069f */
[----:B------:R-:W-:Y:S01]  /*5de0*/  F2FP.TF32.F32.PACK_B R25, R25 ;  /* 0x00000019ff19723e */ /* 0x000fe200024050ff */
[----:B------:R-:W-:Y:S01]  /*5df0*/  IMAD.X R15, R7, 0x1, R97, P4 ;  /* 0x00000001070f7824 */ /* 0x000fe200020e0661 */
[----:B------:R-:W-:-:S03]  /*5e00*/  LEA R6, P5, R20, R10, 0x2 ;  /* 0x0000000a14067211 */ /* 0x000fc600078a10ff */
[----:B------:R0:W-:Y:S01]  /*5e10*/  @P2 STG.E desc[UR36][R8.64+0x4], R25 ;  /* 0x0000041908002986 */ /* 0x0001e2000c101924 */
[----:B------:R-:W-:Y:S01]  /*5e20*/  LEA.HI.X R7, R20, R11, R158, 0x2, P5 ;  /* 0x0000000b14077211 */ /* 0x000fe200028f149e */
[----:B------:R-:W-:Y:S08]  /*5e30*/  @!P3 BRA `(.L_x_161) ;  /* 0x000000000004b947 */ /* 0x000ff00003800000 */
[----:B------:R0:W5:Y:S02]  /*5e40*/  LDG.E.LTC128B R154, desc[UR36][R6.64] ;  /* 0x00000024069a7981 */ /* 0x000164000c1e1920 */
.L_x_161:
[----:B------:R-:W-:Y:S05]  /*5e50*/  BSYNC B1 ;  /* 0x0000000000017941 */ /* 0x000fea0003800000 */
.L_x_160:
[----:B-----5:R-:W-:Y:S01]  /*5e60*/  LOP3.LUT R3, R154, 0xffffe000, RZ, 0xc0, !PT ;  /* 0xffffe0009a037812 */ /* 0x020fe200078ec0ff */
[----:B------:R-:W-:Y:S01]  /*5e70*/  IMAD.WIDE.U32 R14, R23, R12, R14 ;  /* 0x0000000c170e7225 */ /* 0x000fe200078e000e */
[----:B0-----:R-:W-:Y:S01]  /*5e80*/  IADD3 R6, P4, R8, R167, RZ ;  /* 0x000000a708067210 */ /* 0x001fe20007f9e0ff */
[----:B------:R-:W-:Y:S01]  /*5e90*/  BSSY B1, `(.L_x_162) ;  /* 0x000000c000017945 */ /* 0x000fe20003800000 */
[----:B------:R-:W-:Y:S01]  /*5ea0*/  ISETP.GT.AND P2, PT, R0, 0x1, P1 ;  /* 0x000000010000780c */ /* 0x000fe20000f44270 */
[----:B------:R-:W-:Y:S01]  /*5eb0*/  FMUL R3, R3, R156 ;  /* 0x0000009c03037220 */ /* 0x000fe20000400000 */
[----:B------:R-:W-:Y:S01]  /*5ec0*/  IMAD.IADD R13, R13, 0x1, R15 ;  /* 0x000000010d0d7824 */ /* 0x000fe200078e020f */
[----:B------:R-:W-:Y:S01]  /*5ed0*/  LEA R10, P5, R14, R10, 0x2 ;  /* 0x0000000a0e0a7211 */ /* 0x000fe200078a10ff */
[----:B------:R-:W-:Y:S02]  /*5ee0*/  IMAD.X R7, R9, 0x1, R169, P4 ;  /* 0x0000000109077824 */ /* 0x000fe400020e06a9 */
[----:B------:R-:W-:Y:S01]  /*5ef0*/  FFMA R3, R26, R155, R3 ;  /* 0x0000009b1a037223 */ /* 0x000fe20000000003 */
[----:B------:R-:W-:-:S04]  /*5f00*/  LEA.HI.X R11, R14, R11, R13, 0x2, P5 ;  /* 0x0000000b0e0b7211 */ /* 0x000fc800028f140d */
[----:B------:R-:W-:-:S05]  /*5f10*/  F2FP.TF32.F32.PACK_B R3, R3 ;  /* 0x00000003ff03723e */ /* 0x000fca00024050ff */
[----:B------:R0:W-:Y:S01]  /*5f20*/  @P3 STG.E desc[UR36][R6.64], R3 ;  /* 0x0000000306003986 */ /* 0x0001e2000c101924 */
[----:B------:R-:W-:Y:S05]  /*5f30*/  @!P2 BRA `(.L_x_163) ;  /* 0x000000000004a947 */ /* 0x000fea0003800000 */
[----:B------:R0:W5:Y:S02]  /*5f40*/  LDG.E.LTC128B R154, desc[UR36][R10.64+0x4] ;  /* 0x000004240a9a7981 */ /* 0x000164000c1e1920 */
.L_x_163:
[----:B------:R-:W-:Y:S05]  /*5f50*/  BSYNC B1 ;  /* 0x0000000000017941 */ /* 0x000fea0003800000 */
.L_x_162:
[----:B0----5:R-:W-:Y:S01]  /*5f60*/  LOP3.LUT R3, R154, 0xffffe000, RZ, 0xc0, !PT ;  /* 0xffffe0009a037812 */ /* 0x021fe200078ec0ff */
[----:B------:R-:W-:Y:S01]  /*5f70*/  BSSY B1, `(.L_x_164) ;  /* 0x0000008000017945 */ /* 0x000fe20003800000 */
[----:B------:R-:W-:-:S03]  /*5f80*/  ISETP.GT.AND P3, PT, R0, 0x8, P0 ;  /* 0x000000080000780c */ /* 0x000fc60000764270 */
[----:B------:R-:W-:-:S04]  /*5f90*/  FMUL R12, R3, R156 ;  /* 0x0000009c030c7220 */ /* 0x000fc80000400000 */
[----:B------:R-:W-:-:S05]  /*5fa0*/  FFMA R27, R27, R155, R12 ;  /* 0x0000009b1b1b7223 */ /* 0x000fca000000000c */
[----:B------:R-:W-:-:S05]  /*5fb0*/  F2FP.TF32.F32.PACK_B R27, R27 ;  /* 0x0000001bff1b723e */ /* 0x000fca00024050ff */
[----:B------:R0:W-:Y:S01]  /*5fc0*/  @P2 STG.E desc[UR36][R6.64+0x4], R27 ;  /* 0x0000041b06002986 */ /* 0x0001e2000c101924 */
[----:B------:R-:W-:Y:S05]  /*5fd0*/  @!P3 BRA `(.L_x_165) ;  /* 0x000000000004b947 */ /* 0x000fea0003800000 */
[----:B------:R0:W5:Y:S02]  /*5fe0*/  LDG.E.LTC128B R154, desc[UR36][R4.64+0x20] ;  /* 0x00002024049a7981 */ /* 0x000164000c1e1920 */
.L_x_165:
[----:B------:R-:W-:Y:S05]  /*5ff0*/  BSYNC B1 ;  /* 0x0000000000017941 */ /* 0x000fea0003800000 */
.L_x_164:
[----:B-----5:R-:W-:Y:S01]  /*6000*/  LOP3.LUT R3, R154, 0xffffe000, RZ, 0xc0, !PT ;  /* 0xffffe0009a037812 */ /* 0x020fe200078ec0ff */
[----:B0-----:R-:W-:Y:S01]  /*6010*/  IMAD.MOV.U32 R6, RZ, RZ, R8 ;  /* 0x000000ffff067224 */ /* 0x001fe200078e0008 */
[----:B------:R-:W-:Y:S01]  /*6020*/  ISETP.GT.AND P2, PT, R0, 0x9, P0 ;  /* 0x000000090000780c */ /* 0x000fe20000744270 */
[----:B------:R-:W-:Y:S01]  /*6030*/  IMAD.MOV.U32 R7, RZ, RZ, R9 ;  /* 0x000000ffff077224 */ /* 0x000fe200078e0009 */
[----:B------:R-:W-:Y:S01]  /*6040*/  BSSY B1, `(.L_x_166) ;  /* 0x0000007000017945 */ /* 0x000fe20003800000 */
[----:B------:R-:W-:-:S04]  /*6050*/  FMUL R3, R3, R156 ;  /* 0x0000009c03037220 */ /* 0x000fc80000400000 */
[----:B------:R-:W-:-:S05]  /*6060*/  FFMA R3, R28, R155, R3 ;  /* 0x0000009b1c037223 */ /* 0x000fca0000000003 */
[----:B------:R-:W-:-:S05]  /*6070*/  F2FP.TF32.F32.PACK_B R3, R3 ;  /* 0x00000003ff03723e */ /* 0x000fca00024050ff */
[----:B------:R0:W-:Y:S01]  /*6080*/  @P3 STG.E desc[UR36][R6.64+0x20], R3 ;  /* 0x0000200306003986 */ /* 0x0001e2000c101924 */
[----:B------:R-:W-:Y:S05]  /*6090*/  @!P2 BRA `(.L_x_167) ;  /* 0x000000000004a947 */ /* 0x000fea0003800000 */
[----:B------:R0:W5:Y:S02]  /*60a0*/  LDG.E.LTC128B R154, desc[UR36][R4.64+0x24] ;  /* 0x00002424049a7981 */ /* 0x000164000c1e1920 */
.L_x_167:
[----:B------:R-:W-:Y:S05]  /*60b0*/  BSYNC B1 ;  /* 0x0000000000017941 */ /* 0x000fea0003800000 */
.L_x_166:
        /* <DEDUP_REMOVED lines=9> */
.L_x_169:
[----:B------:R-:W-:Y:S05]  /*6150*/  BSYNC B1 ;  /* 0x0000000000017941 */ /* 0x000fea0003800000 */
.L_x_168:
[----:B-----5:R-:W-:Y:S01]  /*6160*/  LOP3.LUT R3, R154, 0xffffe000, RZ, 0xc0, !PT ;  /* 0xffffe0009a037812 */ /* 0x020fe200078ec0ff */
[----:B------:R-:W-:Y:S01]  /*6170*/  BSSY B1, `(.L_x_170) ;  /* 0x000000a000017945 */ /* 0x000fe20003800000 */
[----:B------:R-:W-:Y:S02]  /*6180*/  IADD3 R8, P3, R167, R8, RZ ;  /* 0x00000008a7087210 */ /* 0x000fe40007f7e0ff */
[----:B------:R-:W-:Y:S01]  /*6190*/  ISETP.GT.AND P2, PT, R0, 0x9, P1 ;  /* 0x000000090000780c */ /* 0x000fe20000f44270 */
[----:B------:R-:W-:Y:S02]  /*61a0*/  FMUL R3, R3, R156 ;  /* 0x0000009c03037220 */ /* 0x000fe40000400000 */
[----:B------:R-:W-:Y:S02]  /*61b0*/  IMAD.X R9, R169, 0x1, R9, P3 ;  /* 0x00000001a9097824 */ /* 0x000fe400018e0609 */
[----:B------:R-:W-:-:S05]  /*61c0*/  FFMA R3, R30, R155, R3 ;  /* 0x0000009b1e037223 */ /* 0x000fca0000000003 */
[----:B------:R-:W-:-:S05]  /*61d0*/  F2FP.TF32.F32.PACK_B R3, R3 ;  /* 0x00000003ff03723e */ /* 0x000fca00024050ff */
[----:B------:R0:W-:Y:S01]  /*61e0*/  @P4 STG.E desc[UR36][R8.64+0x20], R3 ;  /* 0x0000200308004986 */ /* 0x0001e2000c101924 */
[----:B------:R-:W-:Y:S05]  /*61f0*/  @!P2 BRA `(.L_x_171) ;  /* 0x000000000004a947 */ /* 0x000fea0003800000 */
[----:B------:R0:W5:Y:S02]  /*6200*/  LDG.E.LTC128B R154, desc[UR36][R10.64+0x24] ;  /* 0x000024240a9a7981 */ /* 0x000164000c1e1920 */
.L_x_171:
[----:B------:R-:W-:Y:S05]  /*6210*/  BSYNC B1 ;  /* 0x0000000000017941 */ /* 0x000fea0003800000 */
.L_x_170:
[----:B0----5:R-:W-:Y:S01]  /*6220*/  LOP3.LUT R3, R154, 0xffffe000, RZ, 0xc0, !PT ;  /* 0xffffe0009a037812 */ /* 0x021fe200078ec0ff */
[----:B------:R-:W-:Y:S01]  /*6230*/  BSSY B1, `(.L_x_172) ;  /* 0x000000a000017945 */ /* 0x000fe20003800000 */
[----:B------:R-:W-:Y:S02]  /*6240*/  IADD3 R8, P4, P5, R167, R160, R93 ;  /* 0x000000a0a7087210 */ /* 0x000fe40007d9e05d */
[----:B------:R-:W-:Y:S01]  /*6250*/  ISETP.GT.AND P3, PT, R0, 0x10, P0 ;  /* 0x000000100000780c */ /* 0x000fe20000764270 */
[----:B------:R-:W-:Y:S01]  /*6260*/  FMUL R12, R3, R156 ;  /* 0x0000009c030c7220 */ /* 0x000fe20000400000 */
[----:B------:R-:W-:-:S03]  /*6270*/  IADD3.X R9, R169, R161, R95, P4, P5 ;  /* 0x000000a1a9097210 */ /* 0x000fc600027ea45f */
[----:B------:R-:W-:-:S05]  /*6280*/  FFMA R31, R31, R155, R12 ;  /* 0x0000009b1f1f7223 */ /* 0x000fca000000000c */
[----:B------:R-:W-:-:S05]  /*6290*/  F2FP.TF32.F32.PACK_B R31, R31 ;  /* 0x0000001fff1f723e */ /* 0x000fca00024050ff */
[----:B------:R0:W-:Y:S01]  /*62a0*/  @P2 STG.E desc[UR36][R8.64+0x24], R31 ;  /* 0x0000241f08002986 */ /* 0x0001e2000c101924 */
[----:B------:R-:W-:Y:S05]  /*62b0*/  @!P3 BRA `(.L_x_173) ;  /* 0x000000000004b947 */ /* 0x000fea0003800000 */
[----:B------:R0:W5:Y:S02]  /*62c0*/  LDG.E.LTC128B R154, desc[UR36][R4.64+0x40] ;  /* 0x00004024049a7981 */ /* 0x000164000c1e1920 */
.L_x_173:
[----:B------:R-:W-:Y:S05]  /*62d0*/  BSYNC B1 ;  /* 0x0000000000017941 */ /* 0x000fea0003800000 */
.L_x_172:
[----:B-----5:R-:W-:Y:S01]  /*62e0*/  LOP3.LUT R3, R154, 0xffffe000, RZ, 0xc0, !PT ;  /* 0xffffe0009a037812 */ /* 0x020fe200078ec0ff */
        /* <DEDUP_REMOVED lines=8> */
.L_x_175:
[----:B------:R-:W-:Y:S05]  /*6370*/  BSYNC B1 ;  /* 0x0000000000017941 */ /* 0x000fea0003800000 */
.L_x_174:
        /* <DEDUP_REMOVED lines=9> */
.L_x_177:
[----:B------:R-:W-:Y:S05]  /*6410*/  BSYNC B1 ;  /* 0x0000000000017941 */ /* 0x000fea0003800000 */
.L_x_176:
        /* <DEDUP_REMOVED lines=9> */
.L_x_179:
[----:B------:R-:W-:Y:S05]  /*64b0*/  BSYNC B1 ;  /* 0x0000000000017941 */ /* 0x000fea0003800000 */
.L_x_178:
        /* <DEDUP_REMOVED lines=9> */
.L_x_181:
[----:B------:R-:W-:Y:S05]  /*6550*/  BSYNC B1 ;  /* 0x0000000000017941 */ /* 0x000fea0003800000 */
.L_x_180:
        /* <DEDUP_REMOVED lines=9> */
.L_x_183:
[----:B------:R-:W-:Y:S05]  /*65f0*/  BSYNC B1 ;  /* 0x0000000000017941 */ /* 0x000fea0003800000 */
.L_x_182:
        /* <DEDUP_REMOVED lines=9> */
.L_x_185:
[----:B------:R-:W-:Y:S05]  /*6690*/  BSYNC B1 ;  /* 0x0000000000017941 */ /* 0x000fea0003800000 */
.L_x_184:
        /* <DEDUP_REMOVED lines=9> */
.L_x_187:
[----:B------:R-:W-:Y:S05]  /*6730*/  BSYNC B1 ;  /* 0x0000000000017941 */ /* 0x000fea0003800000 */
.L_x_186:
        /* <DEDUP_REMOVED lines=9> */
.L_x_189:
[----:B------:R-:W-:Y:S05]  /*67d0*/  BSYNC B1 ;  /* 0x0000000000017941 */ /* 0x000fea0003800000 */
.L_x_188:
        /* <DEDUP_REMOVED lines=9> */
.L_x_191:
[----:B------:R-:W-:Y:S05]  /*6870*/  BSYNC B1 ;  /* 0x0000000000017941 */ /* 0x000fea0003800000 */
.L_x_190:
        /* <DEDUP_REMOVED lines=9> */
.L_x_193:
[----:B------:R-:W-:Y:S05]  /*6910*/  BSYNC B1 ;  /* 0x0000000000017941 */ /* 0x000fea0003800000 */
.L_x_192:
        /* <DEDUP_REMOVED lines=9> */
.L_x_195:
[----:B------:R-:W-:Y:S05]  /*69b0*/  BSYNC B1 ;  /* 0x0000000000017941 */ /* 0x000fea0003800000 */
.L_x_194:
        /* <DEDUP_REMOVED lines=9> */
.L_x_197:
[----:B------:R-:W-:Y:S05]  /*6a50*/  BSYNC B1 ;  /* 0x0000000000017941 */ /* 0x000fea0003800000 */
.L_x_196:
        /* <DEDUP_REMOVED lines=9> */
.L_x_199:
[----:B------:R-:W-:Y:S05]  /*6af0*/  BSYNC B1 ;  /* 0x0000000000017941 */ /* 0x000fea0003800000 */
.L_x_198:
        /* <DEDUP_REMOVED lines=9> */
.L_x_201:
[----:B------:R-:W-:Y:S05]  /*6b90*/  BSYNC B1 ;  /* 0x0000000000017941 */ /* 0x000fea0003800000 */
.L_x_200:
        /* <DEDUP_REMOVED lines=9> */
.L_x_203:
[----:B------:R-:W-:Y:S05]  /*6c30*/  BSYNC B1 ;  /* 0x0000000000017941 */ /* 0x000fea0003800000 */
.L_x_202:
        /* <DEDUP_REMOVED lines=9> */
.L_x_205:
[----:B------:R-:W-:Y:S05]  /*6cd0*/  BSYNC B1 ;  /* 0x0000000000017941 */ /* 0x000fea0003800000 */
.L_x_204:
        /* <DEDUP_REMOVED lines=9> */
.L_x_207:
[----:B------:R-:W-:Y:S05]  /*6d70*/  BSYNC B1 ;  /* 0x0000000000017941 */ /* 0x000fea0003800000 */
.L_x_206:
        /* <DEDUP_REMOVED lines=9> */
.L_x_209:
[----:B------:R-:W-:Y:S05]  /*6e10*/  BSYNC B1 ;  /* 0x0000000000017941 */ /* 0x000fea0003800000 */
.L_x_208:
        /* <DEDUP_REMOVED lines=9> */
.L_x_211:
[----:B------:R-:W-:Y:S05]  /*6eb0*/  BSYNC B1 ;  /* 0x0000000000017941 */ /* 0x000fea0003800000 */
.L_x_210:
        /* <DEDUP_REMOVED lines=9> */
.L_x_213:
[----:B------:R-:W-:Y:S05]  /*6f50*/  BSYNC B1 ;  /* 0x0000000000017941 */ /* 0x000fea0003800000 */
.L_x_212:
        /* <DEDUP_REMOVED lines=9> */
.L_x_215:
[----:B------:R-:W-:Y:S05]  /*6ff0*/  BSYNC B1 ;  /* 0x0000000000017941 */ /* 0x000fea0003800000 */
.L_x_214:
        /* <DEDUP_REMOVED lines=9> */
.L_x_217:
[----:B------:R-:W-:Y:S05]  /*7090*/  BSYNC B1 ;  /* 0x0000000000017941 */ /* 0x000fea0003800000 */
.L_x_216:
        /* <DEDUP_REMOVED lines=9> */
.L_x_219:
[----:B------:R-:W-:Y:S05]  /*7130*/  BSYNC B1 ;  /* 0x0000000000017941 */ /* 0x000fea0003800000 */
.L_x_218:
        /* <DEDUP_REMOVED lines=9> */
.L_x_221:
[----:B------:R-:W-:Y:S05]  /*71d0*/  BSYNC B1 ;  /* 0x0000000000017941 */ /* 0x000fea0003800000 */
.L_x_220:
        /* <DEDUP_REMOVED lines=9> */
.L_x_223:
[----:B------:R-:W-:Y:S05]  /*7270*/  BSYNC B1 ;  /* 0x0000000000017941 */ /* 0x000fea0003800000 */
.L_x_222:
        /* <DEDUP_REMOVED lines=9> */
.L_x_225:
[----:B------:R-:W-:Y:S05]  /*7310*/  BSYNC B1 ;  /* 0x0000000000017941 */ /* 0x000fea0003800000 */
.L_x_224:
        /* <DEDUP_REMOVED lines=9> */
.L_x_227:
[----:B------:R-:W-:Y:S05]  /*73b0*/  BSYNC B1 ;  /* 0x0000000000017941 */ /* 0x000fea0003800000 */
.L_x_226:
        /* <DEDUP_REMOVED lines=9> */
.L_x_229:
[----:B------:R-:W-:Y:S05]  /*7450*/  BSYNC B1 ;  /* 0x0000000000017941 */ /* 0x000fea0003800000 */
.L_x_228:
        /* <DEDUP_REMOVED lines=9> */
.L_x_231:
[----:B------:R-:W-:Y:S05]  /*74f0*/  BSYNC B1 ;  /* 0x0000000000017941 */ /* 0x000fea0003800000 */
.L_x_230:
        /* <DEDUP_REMOVED lines=9> */
.L_x_233:
[----:B------:R-:W-:Y:S05]  /*7590*/  BSYNC B1 ;  /* 0x0000000000017941 */ /* 0x000fea0003800000 */
.L_x_232:
        /* <DEDUP_REMOVED lines=9> */
.L_x_235:
[----:B------:R-:W-:Y:S05]  /*7630*/  BSYNC B1 ;  /* 0x0000000000017941 */ /* 0x000fea0003800000 */
.L_x_234:
        /* <DEDUP_REMOVED lines=9> */
.L_x_237:
[----:B------:R-:W-:Y:S05]  /*76d0*/  BSYNC B1 ;  /* 0x0000000000017941 */ /* 0x000fea0003800000 */
.L_x_236:
        /* <DEDUP_REMOVED lines=9> */
.L_x_239:
[----:B------:R-:W-:Y:S05]  /*7770*/  BSYNC B1 ;  /* 0x0000000000017941 */ /* 0x000fea0003800000 */
.L_x_238:
        /* <DEDUP_REMOVED lines=9> */
.L_x_241:
[----:B------:R-:W-:Y:S05]  /*7810*/  BSYNC B1 ;  /* 0x0000000000017941 */ /* 0x000fea0003800000 */
.L_x_240:
        /* <DEDUP_REMOVED lines=9> */
.L_x_243:
[----:B------:R-:W-:Y:S05]  /*78b0*/  BSYNC B1 ;  /* 0x0000000000017941 */ /* 0x000fea0003800000 */
.L_x_242:
        /* <DEDUP_REMOVED lines=9> */
.L_x_245:
[----:B------:R-:W-:Y:S05]  /*7950*/  BSYNC B1 ;  /* 0x0000000000017941 */ /* 0x000fea0003800000 */
.L_x_244:
        /* <DEDUP_REMOVED lines=9> */
.L_x_247:
[----:B------:R-:W-:Y:S05]  /*79f0*/  BSYNC B1 ;  /* 0x0000000000017941 */ /* 0x000fea0003800000 */
.L_x_246:
        /* <DEDUP_REMOVED lines=9> */
.L_x_249:
[----:B------:R-:W-:Y:S05]  /*7a90*/  BSYNC B1 ;  /* 0x0000000000017941 */ /* 0x000fea0003800000 */
.L_x_248:
        /* <DEDUP_REMOVED lines=9> */
.L_x_251:
[----:B------:R-:W-:Y:S05]  /*7b30*/  BSYNC B1 ;  /* 0x0000000000017941 */ /* 0x000fea0003800000 */
.L_x_250:
        /* <DEDUP_REMOVED lines=9> */
.L_x_253:
[----:B------:R-:W-:Y:S05]  /*7bd0*/  BSYNC B1 ;  /* 0x0000000000017941 */ /* 0x000fea0003800000 */
.L_x_252:
        /* <DEDUP_REMOVED lines=9> */
.L_x_255:
[----:B------:R-:W-:Y:S05]  /*7c70*/  BSYNC B1 ;  /* 0x0000000000017941 */ /* 0x000fea0003800000 */
.L_x_254:
        /* <DEDUP_REMOVED lines=9> */
.L_x_257:
[----:B------:R-:W-:Y:S05]  /*7d10*/  BSYNC B1 ;  /* 0x0000000000017941 */ /* 0x000fea0003800000 */
.L_x_256:
        /* <DEDUP_REMOVED lines=9> */
.L_x_259:
[----:B------:R-:W-:Y:S05]  /*7db0*/  BSYNC B1 ;  /* 0x0000000000017941 */ /* 0x000fea0003800000 */
.L_x_258:
        /* <DEDUP_REMOVED lines=9> */
.L_x_261:
[----:B------:R-:W-:Y:S05]  /*7e50*/  BSYNC B1 ;  /* 0x0000000000017941 */ /* 0x000fea0003800000 */
.L_x_260:
        /* <DEDUP_REMOVED lines=9> */
.L_x_263:
[----:B------:R-:W-:Y:S05]  /*7ef0*/  BSYNC B1 ;  /* 0x0000000000017941 */ /* 0x000fea0003800000 */
.L_x_262:
        /* <DEDUP_REMOVED lines=9> */
.L_x_265:
[----:B------:R-:W-:Y:S05]  /*7f90*/  BSYNC B1 ;  /* 0x0000000000017941 */ /* 0x000fea0003800000 */
.L_x_264:
        /* <DEDUP_REMOVED lines=9> */
.L_x_267:
[----:B------:R-:W-:Y:S05]  /*8030*/  BSYNC B1 ;  /* 0x0000000000017941 */ /* 0x000fea0003800000 */
.L_x_266:
        /* <DEDUP_REMOVED lines=9> */
.L_x_269:
[----:B------:R-:W-:Y:S05]  /*80d0*/  BSYNC B1 ;  /* 0x0000000000017941 */ /* 0x000fea0003800000 */
.L_x_268:
        /* <DEDUP_REMOVED lines=9> */
.L_x_271:
[----:B------:R-:W-:Y:S05]  /*8170*/  BSYNC B1 ;  /* 0x0000000000017941 */ /* 0x000fea0003800000 */
.L_x_270:
        /* <DEDUP_REMOVED lines=9> */
.L_x_273:
[----:B------:R-:W-:Y:S05]  /*8210*/  BSYNC B1 ;  /* 0x0000000000017941 */ /* 0x000fea0003800000 */
.L_x_272:
        /* <DEDUP_REMOVED lines=9> */
.L_x_275:
[----:B------:R-:W-:Y:S05]  /*82b0*/  BSYNC B1 ;  /* 0x0000000000017941 */ /* 0x000fea0003800000 */
.L_x_274:
        /* <DEDUP_REMOVED lines=9> */
.L_x_277:
[----:B------:R-:W-:Y:S05]  /*8350*/  BSYNC B1 ;  /* 0x0000000000017941 */ /* 0x000fea0003800000 */
.L_x_276:
        /* <DEDUP_REMOVED lines=9> */
.L_x_279:
[----:B------:R-:W-:Y:S05]  /*83f0*/  BSYNC B1 ;  /* 0x0000000000017941 */ /* 0x000fea0003800000 */
.L_x_278:
[----:B0----5:R-:W-:Y:S01]  /*8400*/  LOP3.LUT R3, R154, 0xffffe000, RZ, 0xc0, !PT ;  /* 0xffffe0009a037812 */ /* 0x021fe200078ec0ff */
[----:B------:R-:W-:Y:S01]  /*8410*/  BSSY B1, `(.L_x_280) ;  /* 0x0000008000017945 */ /* 0x000fe20003800000 */
[----:B------:R-:W-:-:S03]  /*8420*/  ISETP.GT.AND P2, PT, R0, 0x78, P1 ;  /* 0x000000780000780c */ /* 0x000fc60000f44270 */
[----:B---3--:R-:W-:-:S04]  /*8430*/  FMUL R4, R3, R156 ;  /* 0x0000009c03047220 */ /* 0x008fc80000400000 */
[----:B------:R-:W-:-:S05]  /*8440*/  FFMA R85, R85, R155, R4 ;  /* 0x0000009b55557223 */ /* 0x000fca0000000004 */
[----:B------:R-:W-:-:S05]  /*8450*/  F2FP.TF32.F32.PACK_B R85, R85 ;  /* 0x00000055ff55723e */ /* 0x000fca00024050ff */
[----:B------:R0:W-:Y:S01]  /*8460*/  @P0 STG.E desc[UR36][R6.64+0x1e4], R85 ;  /* 0x0001e45506000986 */ /* 0x0001e2000c101924 */
[----:B------:R-:W-:Y:S05]  /*8470*/  @!P2 BRA `(.L_x_281) ;  /* 0x000000000004a947 */ /* 0x000fea0003800000 */
[----:B------:R3:W5:Y:S02]  /*8480*/  LDG.E.LTC128B R154, desc[UR36][R10.64+0x1e0] ;  /* 0x0001e0240a9a7981 */ /* 0x000764000c1e1920 */
.L_x_281:
[----:B------:R-:W-:Y:S05]  /*8490*/  BSYNC B1 ;  /* 0x0000000000017941 */ /* 0x000fea0003800000 */
.L_x_280:
[----:B-----5:R-:W-:Y:S01]  /*84a0*/  LOP3.LUT R3, R154, 0xffffe000, RZ, 0xc0, !PT ;  /* 0xffffe0009a037812 */ /* 0x020fe200078ec0ff */
[----:B------:R-:W-:Y:S01]  /*84b0*/  @P2 IMAD.MOV.U32 R4, RZ, RZ, R8 ;  /* 0x000000ffff042224 */ /* 0x000fe200078e0008 */
[----:B------:R-:W-:Y:S01]  /*84c0*/  ISETP.GT.AND P1, PT, R0, 0x79, P1 ;  /* 0x000000790000780c */ /* 0x000fe20000f24270 */
[----:B------:R-:W-:Y:S01]  /*84d0*/  @P2 IMAD.MOV.U32 R5, RZ, RZ, R9 ;  /* 0x000000ffff052224 */ /* 0x000fe200078e0009 */
[----:B------:R-:W-:Y:S01]  /*84e0*/  BSSY B1, `(.L_x_282) ;  /* 0x0000007000017945 */ /* 0x000fe20003800000 */
[----:B------:R-:W-:-:S04]  /*84f0*/  FMUL R3, R3, R156 ;  /* 0x0000009c03037220 */ /* 0x000fc80000400000 */
[----:B------:R-:W-:-:S05]  /*8500*/  FFMA R3, R86, R155, R3 ;  /* 0x0000009b56037223 */ /* 0x000fca0000000003 */
[----:B------:R-:W-:-:S05]  /*8510*/  F2FP.TF32.F32.PACK_B R3, R3 ;  /* 0x00000003ff03723e */ /* 0x000fca00024050ff */
[----:B------:R0:W-:Y:S01]  /*8520*/  @P2 STG.E desc[UR36][R4.64+0x1e0], R3 ;  /* 0x0001e00304002986 */ /* 0x0001e2000c101924 */
[----:B------:R-:W-:Y:S05]  /*8530*/  @!P1 BRA `(.L_x_283) ;  /* 0x0000000000049947 */ /* 0x000fea0003800000 */
[----:B------:R0:W5:Y:S02]  /*8540*/  LDG.E.LTC128B R154, desc[UR36][R10.64+0x1e4] ;  /* 0x0001e4240a9a7981 */ /* 0x000164000c1e1920 */
.L_x_283:
[----:B------:R-:W-:Y:S05]  /*8550*/  BSYNC B1 ;  /* 0x0000000000017941 */ /* 0x000fea0003800000 */
.L_x_282:
[----:B------:R-:W-:Y:S05]  /*8560*/  @!P1 BRA `(.L_x_284) ;  /* 0x00000024003c9947 */ /* 0x000fea0003800000 */
[----:B0----5:R-:W-:-:S05]  /*8570*/  LOP3.LUT R3, R154, 0xffffe000, RZ, 0xc0, !PT ;  /* 0xffffe0009a037812 */ /* 0x021fca00078ec0ff */
[----:B------:R-:W-:-:S04]  /*8580*/  FMUL R0, R3, R156 ;  /* 0x0000009c03007220 */ /* 0x000fc80000400000 */
[----:B------:R-:W-:-:S05]  /*8590*/  FFMA R87, R87, R155, R0 ;  /* 0x0000009b57577223 */ /* 0x000fca0000000000 */
[----:B------:R-:W-:-:S05]  /*85a0*/  F2FP.TF32.F32.PACK_B R87, R87 ;  /* 0x00000057ff57723e */ /* 0x000fca00024050ff */
[----:B------:R0:W-:Y:S01]  /*85b0*/  STG.E desc[UR36][R8.64+0x1e4], R87 ;  /* 0x0001e45708007986 */ /* 0x0001e2000c101924 */
[----:B------:R-:W-:Y:S05]  /*85c0*/  BRA `(.L_x_284) ;  /* 0x0000002400247947 */ /* 0x000fea0003800000 */
.L_x_33:
[----:B------:R-:W-:Y:S01]  /*85d0*/  ULDC.64 UR4, c[0x0][0x5c0] ;  /* 0x0001700000047ab9 */ /* 0x000fe20000000a00 */
[-C--:B------:R-:W-:Y:S01]  /*85e0*/  FMUL R15, R88, R155.reuse ;  /* 0x0000009b580f7220 */ /* 0x080fe20000400000 */
[----:B------:R-:W-:Y:S01]  /*85f0*/  LEA R6, P0, R170, UR4, 0x2 ;  /* 0x00000004aa067c11 */ /* 0x000fe2000f8010ff */
[----:B------:R-:W-:Y:S01]  /*8600*/  IMAD.SHL.U32 R11, R4, 0x20, RZ ;  /* 0x00000020040b7824 */ /* 0x000fe200078e00ff */
[----:B------:R-:W-:Y:S01]  /*8610*/  ISETP.GT.AND P5, PT, R0, 0x1, P3 ;  /* 0x000000010000780c */ /* 0x000fe20001fa4270 */
[-C--:B------:R-:W-:Y:S01]  /*8620*/  FMUL R89, R89, R155.reuse ;  /* 0x0000009b59597220 */ /* 0x080fe20000400000 */
[----:B------:R-:W-:Y:S01]  /*8630*/  LEA.HI.X R7, R170, UR5, R173, 0x2, P0 ;  /* 0x00000005aa077c11 */ /* 0x000fe200080f14ad */
[-C--:B------:R-:W-:Y:S01]  /*8640*/  FMUL R21, R90, R155.reuse ;  /* 0x0000009b5a157220 */ /* 0x080fe20000400000 */
[----:B------:R-:W-:Y:S01]  /*8650*/  ISETP.GT.AND P0, PT, R3, 0x8, PT ;  /* 0x000000080300780c */ /* 0x000fe20003f04270 */
[----:B------:R-:W-:Y:S01]  /*8660*/  FMUL R91, R91, R155 ;  /* 0x0000009b5b5b7220 */ /* 0x000fe20000400000 */
[----:B------:R-:W-:Y:S01]  /*8670*/  F2FP.TF32.F32.PACK_B R15, R15 ;  /* 0x0000000fff0f723e */ /* 0x000fe200024050ff */
[-C--:B------:R-:W-:Y:S01]  /*8680*/  FMUL R93, R93, R155.reuse ;  /* 0x0000009b5d5d7220 */ /* 0x080fe20000400000 */
[----:B------:R-:W-:Y:S01]  /*8690*/  ISETP.GT.AND P1, PT, R0, RZ, P0 ;  /* 0x000000ff0000720c */ /* 0x000fe20000724270 */
[-C--:B------:R-:W-:Y:S01]  /*86a0*/  FMUL R23, R94, R155.reuse ;  /* 0x0000009b5e177220 */ /* 0x080fe20000400000 */
[----:B------:R-:W-:Y:S01]  /*86b0*/  ISETP.GT.AND P4, PT, R0, 0x1, P0 ;  /* 0x000000010000780c */ /* 0x000fe20000784270 */
[----:B------:R0:W-:Y:S01]  /*86c0*/  @P2 STG.E desc[UR36][R6.64], R15 ;  /* 0x0000000f06002986 */ /* 0x0001e2000c101924 */
[----:B------:R-:W-:Y:S01]  /*86d0*/  SHF.L.U64.HI R9, R4, 0x5, R5 ;  /* 0x0000000504097819 */ /* 0x000fe20000010205 */
[-C--:B------:R-:W-:Y:S01]  /*86e0*/  FMUL R95, R95, R155.reuse ;  /* 0x0000009b5f5f7220 */ /* 0x080fe20000400000 */
[-C--:B------:R-:W-:Y:S01]  /*86f0*/  IADD3 R12, P2, R11, R6.reuse, RZ ;  /* 0x000000060b0c7210 */ /* 0x080fe20007f5e0ff */
[----:B------:R-:W-:Y:S01]  /*8700*/  FMUL R97, R97, R155 ;  /* 0x0000009b61617220 */ /* 0x000fe20000400000 */
[----:B------:R-:W-:Y:S01]  /*8710*/  F2FP.TF32.F32.PACK_B R89, R89 ;  /* 0x00000059ff59723e */ /* 0x000fe200024050ff */
[----:B------:R-:W-:Y:S01]  /*8720*/  FMUL R99, R99, R155 ;  /* 0x0000009b63637220 */ /* 0x000fe20000400000 */
[----:B------:R-:W-:Y:S01]  /*8730*/  F2FP.TF32.F32.PACK_B R21, R21 ;  /* 0x00000015ff15723e */ /* 0x000fe200024050ff */
[----:B------:R-:W-:Y:S01]  /*8740*/  IMAD.X R13, R9, 0x1, R7, P2 ;  /* 0x00000001090d7824 */ /* 0x000fe200010e0607 */
[----:B------:R-:W-:Y:S01]  /*8750*/  F2FP.TF32.F32.PACK_B R91, R91 ;  /* 0x0000005bff5b723e */ /* 0x000fe200024050ff */
[----:B------:R-:W-:Y:S01]  /*8760*/  @P5 STG.E desc[UR36][R6.64+0x4], R89 ;  /* 0x0000045906005986 */ /* 0x000fe2000c101924 */
[----:B------:R-:W-:Y:S01]  /*8770*/  ISETP.GT.AND P5, PT, R0, 0x8, P3 ;  /* 0x000000080000780c */ /* 0x000fe20001fa4270 */
[-C--:B0-----:R-:W-:Y:S01]  /*8780*/  FMUL R15, R92, R155.reuse ;  /* 0x0000009b5c0f7220 */ /* 0x081fe20000400000 */
[C---:B------:R-:W-:Y:S01]  /*8790*/  ISETP.GT.AND P2, PT, R0.reuse, 0x9, P3 ;  /* 0x000000090000780c */ /* 0x040fe20001f44270 */
[----:B------:R0:W-:Y:S01]  /*87a0*/  @P1 STG.E desc[UR36][R12.64], R21 ;  /* 0x000000150c001986 */ /* 0x0001e2000c101924 */
[C---:B------:R-:W-:Y:S01]  /*87b0*/  ISETP.GT.AND P1, PT, R0.reuse, 0x8, P0 ;  /* 0x000000080000780c */ /* 0x040fe20000724270 */
[----:B------:R-:W-:Y:S01]  /*87c0*/  FMUL R101, R101, R155 ;  /* 0x0000009b65657220 */ /* 0x000fe20000400000 */
[----:B------:R-:W-:Y:S01]  /*87d0*/  F2FP.TF32.F32.PACK_B R15, R15 ;  /* 0x0000000fff0f723e */ /* 0x000fe200024050ff */
[----:B------:R-:W-:Y:S01]  /*87e0*/  @P4 STG.E desc[UR36][R12.64+0x4], R91 ;  /* 0x0000045b0c004986 */ /* 0x000fe2000c101924 */
[----:B------:R-:W-:Y:S01]  /*87f0*/  ISETP.GT.AND P4, PT, R0, 0x9, P0 ;  /* 0x000000090000780c */ /* 0x000fe20000784270 */
[----:B------:R-:W-:Y:S01]  /*8800*/  FMUL R103, R103, R155 ;  /* 0x0000009b67677220 */ /* 0x000fe20000400000 */
[----:B------:R-:W-:Y:S01]  /*8810*/  F2FP.TF32.F32.PACK_B R93, R93 ;  /* 0x0000005dff5d723e */ /* 0x000fe200024050ff */
[----:B------:R-:W-:Y:S01]  /*8820*/  FMUL R105, R105, R155 ;  /* 0x0000009b69697220 */ /* 0x000fe20000400000 */
[----:B------:R-:W-:Y:S01]  /*8830*/  F2FP.TF32.F32.PACK_B R23, R23 ;  /* 0x00000017ff17723e */ /* 0x000fe200024050ff */
[----:B------:R1:W-:Y:S01]  /*8840*/  @P5 STG.E desc[UR36][R6.64+0x20], R15 ;  /* 0x0000200f06005986 */ /* 0x0003e2000c101924 */
[----:B------:R-:W-:Y:S01]  /*8850*/  F2FP.TF32.F32.PACK_B R95, R95 ;  /* 0x0000005fff5f723e */ /* 0x000fe200024050ff */
[-C--:B0-----:R-:W-:Y:S01]  /*8860*/  FMUL R21, R96, R155.reuse ;  /* 0x0000009b60157220 */ /* 0x081fe20000400000 */
[C---:B------:R-:W-:Y:S01]  /*8870*/  ISETP.GT.AND P5, PT, R0.reuse, 0x10, P3 ;  /* 0x000000100000780c */ /* 0x040fe20001fa4270 */
[----:B------:R-:W-:Y:S01]  /*8880*/  @P2 STG.E desc[UR36][R6.64+0x24], R93 ;  /* 0x0000245d06002986 */ /* 0x000fe2000c101924 */
[C---:B------:R-:W-:Y:S01]  /*8890*/  ISETP.GT.AND P2, PT, R0.reuse, 0x11, P3 ;  /* 0x000000110000780c */ /* 0x040fe20001f44270 */
[----:B------:R-:W-:Y:S01]  /*88a0*/  FMUL R107, R107, R155 ;  /* 0x0000009b6b6b7220 */ /* 0x000fe20000400000 */
[----:B------:R-:W-:Y:S01]  /*88b0*/  F2FP.TF32.F32.PACK_B R21, R21 ;  /* 0x00000015ff15723e */ /* 0x000fe200024050ff */
[----:B------:R0:W-:Y:S01]  /*88c0*/  @P1 STG.E desc[UR36][R12.64+0x20], R23 ;  /* 0x000020170c001986 */ /* 0x0001e2000c101924 */
[C---:B------:R-:W-:Y:S01]  /*88d0*/  ISETP.GT.AND P1, PT, R0.reuse, 0x10, P0 ;  /* 0x000000100000780c */ /* 0x040fe20000724270 */
[----:B------:R-:W-:Y:S01]  /*88e0*/  FMUL R109, R109, R155 ;  /* 0x0000009b6d6d7220 */ /* 0x000fe20000400000 */
[----:B------:R-:W-:Y:S01]  /*88f0*/  F2FP.TF32.F32.PACK_B R97, R97 ;  /* 0x00000061ff61723e */ /* 0x000fe200024050ff */
[----:B------:R-:W-:Y:S01]  /*8900*/  @P4 STG.E desc[UR36][R12.64+0x24], R95 ;  /* 0x0000245f0c004986 */ /* 0x000fe2000c101924 */
[----:B------:R-:W-:Y:S01]  /*8910*/  ISETP.GT.AND P4, PT, R0, 0x11, P0 ;  /* 0x000000110000780c */ /* 0x000fe20000784270 */
[----:B-1----:R-:W-:Y:S01]  /*8920*/  FMUL R15, R98, R155 ;  /* 0x0000009b620f7220 */ /* 0x002fe20000400000 */
[----:B------:R-:W-:Y:S01]  /*8930*/  F2FP.TF32.F32.PACK_B R99, R99 ;  /* 0x00000063ff63723e */ /* 0x000fe200024050ff */
[----:B------:R1:W-:Y:S01]  /*8940*/  @P5 STG.E desc[UR36][R6.64+0x40], R21 ;  /* 0x0000401506005986 */ /* 0x0003e2000c101924 */
[C---:B------:R-:W-:Y:S01]  /*8950*/  ISETP.GT.AND P5, PT, R0.reuse, 0x18, P3 ;  /* 0x000000180000780c */ /* 0x040fe20001fa4270 */
[----:B------:R-:W-:Y:S01]  /*8960*/  FMUL R111, R111, R155 ;  /* 0x0000009b6f6f7220 */ /* 0x000fe20000400000 */
[----:B------:R-:W-:Y:S01]  /*8970*/  F2FP.TF32.F32.PACK_B R15, R15 ;  /* 0x0000000fff0f723e */ /* 0x000fe200024050ff */
[----:B------:R-:W-:Y:S01]  /*8980*/  @P2 STG.E desc[UR36][R6.64+0x44], R97 ;  /* 0x0000446106002986 */ /* 0x000fe2000c101924 */
[----:B------:R-:W-:Y:S01]  /*8990*/  ISETP.GT.AND P2, PT, R0, 0x19, P3 ;  /* 0x000000190000780c */ /* 0x000fe20001f44270 */
[----:B0-----:R-:W-:Y:S01]  /*89a0*/  FMUL R23, R100, R155 ;  /* 0x0000009b64177220 */ /* 0x001fe20000400000 */
        /* <DEDUP_REMOVED lines=177> */
[----:B------:R-:W-:Y:S01]  /*94c0*/  @P1 STG.E desc[UR36][R12.64+0x1a0], R23 ;  /* 0x0001a0170c001986 */ /* 0x000fe2000c101924 */
        /* <DEDUP_REMOVED lines=11> */
[-C--:B------:R-:W-:Y:S01]  /*9580*/  FMUL R33, R33, R155.reuse ;  /* 0x0000009b21217220 */ /* 0x080fe20000400000 */
[----:B------:R-:W-:Y:S01]  /*9590*/  ISETP.GT.AND P3, PT, R0, 0x79, P3 ;  /* 0x000000790000780c */ /* 0x000fe20001f64270 */
[----:B------:R-:W-:Y:S01]  /*95a0*/  @P1 STG.E desc[UR36][R6.64+0x1c4], R145 ;  /* 0x0001c49106001986 */ /* 0x000fe2000c101924 */
[----:B------:R-:W-:Y:S01]  /*95b0*/  ISETP.GT.AND P1, PT, R3, 0x80, PT ;  /* 0x000000800300780c */ /* 0x000fe20003f24270 */
[----:B------:R-:W-:Y:S01]  /*95c0*/  FMUL R35, R35, R155 ;  /* 0x0000009b23237220 */ /* 0x000fe20000400000 */
[----:B------:R-:W-:Y:S01]  /*95d0*/  F2FP.TF32.F32.PACK_B R149, R149 ;  /* 0x00000095ff95723e */ /* 0x000fe200024050ff */
[----:B------:R1:W-:Y:S01]  /*95e0*/  @P2 STG.E desc[UR36][R12.64+0x1c0], R15 ;  /* 0x0001c00f0c002986 */ /* 0x0003e2000c101924 */
[----:B------:R-:W-:Y:S01]  /*95f0*/  ISETP.GT.AND P2, PT, R3, 0x88, PT ;  /* 0x000000880300780c */ /* 0x000fe20003f44270 */
[-C--:B------:R-:W-:Y:S01]  /*9600*/  FMUL R3, R148, R155.reuse ;  /* 0x0000009b94037220 */ /* 0x080fe20000400000 */
[-C--:B0-----:R-:W-:Y:S01]  /*9610*/  FMUL R21, R150, R155.reuse ;  /* 0x0000009b96157220 */ /* 0x081fe20000400000 */
[----:B------:R-:W-:Y:S01]  /*9620*/  @P4 STG.E desc[UR36][R12.64+0x1c4], R147 ;  /* 0x0001c4930c004986 */ /* 0x000fe2000c101924 */
[C---:B------:R-:W-:Y:S01]  /*9630*/  ISETP.GT.AND P4, PT, R0.reuse, 0x78, P0 ;  /* 0x000000780000780c */ /* 0x040fe20000784270 */
[-C--:B------:R-:W-:Y:S01]  /*9640*/  FMUL R37, R37, R155.reuse ;  /* 0x0000009b25257220 */ /* 0x080fe20000400000 */
[----:B------:R-:W-:Y:S01]  /*9650*/  ISETP.GT.AND P0, PT, R0, 0x79, P0 ;  /* 0x000000790000780c */ /* 0x000fe20000704270 */
[----:B------:R-:W-:Y:S01]  /*9660*/  FMUL R39, R39, R155 ;  /* 0x0000009b27277220 */ /* 0x000fe20000400000 */
[----:B------:R-:W-:Y:S01]  /*9670*/  F2FP.TF32.F32.PACK_B R3, R3 ;  /* 0x00000003ff03723e */ /* 0x000fe200024050ff */
[----:B------:R-:W-:Y:S01]  /*9680*/  FMUL R41, R41, R155 ;  /* 0x0000009b29297220 */ /* 0x000fe20000400000 */
[----:B------:R-:W-:Y:S01]  /*9690*/  F2FP.TF32.F32.PACK_B R21, R21 ;  /* 0x00000015ff15723e */ /* 0x000fe200024050ff */
[C---:B-1----:R-:W-:Y:S01]  /*96a0*/  IMAD.SHL.U32 R15, R4.reuse, 0x200, RZ ;  /* 0x00000200040f7824 */ /* 0x042fe200078e00ff */
[----:B------:R-:W-:Y:S01]  /*96b0*/  F2FP.TF32.F32.PACK_B R151, R151 ;  /* 0x00000097ff97723e */ /* 0x000fe200024050ff */
[----:B------:R0:W-:Y:S01]  /*96c0*/  @P5 STG.E desc[UR36][R6.64+0x1e0], R3 ;  /* 0x0001e00306005986 */ /* 0x0001e2000c101924 */
[----:B------:R-:W-:Y:S01]  /*96d0*/  SHF.L.U64.HI R5, R4, 0x9, R5 ;  /* 0x0000000904057819 */ /* 0x000fe20000010205 */
[----:B------:R-:W-:Y:S01]  /*96e0*/  FMUL R43, R43, R155 ;  /* 0x0000009b2b2b7220 */ /* 0x000fe20000400000 */
[----:B------:R-:W-:Y:S01]  /*96f0*/  F2FP.TF32.F32.PACK_B R25, R25 ;  /* 0x00000019ff19723e */ /* 0x000fe200024050ff */
[----:B------:R-:W-:Y:S01]  /*9700*/  @P3 STG.E desc[UR36][R6.64+0x1e4], R149 ;  /* 0x0001e49506003986 */ /* 0x000fe2000c101924 */
[-C--:B------:R-:W-:Y:S01]  /*9710*/  IADD3 R4, P3, R15, R6.reuse, RZ ;  /* 0x000000060f047210 */ /* 0x080fe20007f7e0ff */
[----:B------:R-:W-:Y:S01]  /*9720*/  FMUL R45, R45, R155 ;  /* 0x0000009b2d2d7220 */ /* 0x000fe20000400000 */
[----:B------:R-:W-:Y:S01]  /*9730*/  F2FP.TF32.F32.PACK_B R27, R27 ;  /* 0x0000001bff1b723e */ /* 0x000fe200024050ff */
[----:B------:R1:W-:Y:S01]  /*9740*/  @P4 STG.E desc[UR36][R12.64+0x1e0], R21 ;  /* 0x0001e0150c004986 */ /* 0x0003e2000c101924 */
[----:B------:R-:W-:Y:S01]  /*9750*/  IADD3 R14, P4, P5, R11, R6, R15 ;  /* 0x000000060b0e7210 */ /* 0x000fe20007d9e00f */
[----:B------:R-:W-:Y:S01]  /*9760*/  FMUL R47, R47, R155 ;  /* 0x0000009b2f2f7220 */ /* 0x000fe20000400000 */
[----:B------:R-:W-:Y:S01]  /*9770*/  F2FP.TF32.F32.PACK_B R29, R29 ;  /* 0x0000001dff1d723e */ /* 0x000fe200024050ff */
[----:B------:R2:W-:Y:S01]  /*9780*/  @P0 STG.E desc[UR36][R12.64+0x1e4], R151 ;  /* 0x0001e4970c000986 */ /* 0x0005e2000c101924 */
[----:B------:R-:W-:Y:S01]  /*9790*/  ISETP.GT.AND P0, PT, R0, RZ, P1 ;  /* 0x000000ff0000720c */ /* 0x000fe20000f04270 */
[----:B0-----:R-:W-:Y:S01]  /*97a0*/  FMUL R3, R24, R155 ;  /* 0x0000009b18037220 */ /* 0x001fe20000400000 */
[----:B------:R-:W-:Y:S01]  /*97b0*/  IADD3.X R15, R9, R7, R5, P4, P5 ;  /* 0x00000007090f7210 */ /* 0x000fe200027ea405 */
[----:B------:R-:W-:Y:S01]  /*97c0*/  IMAD.X R5, R5, 0x1, R7, P3 ;  /* 0x0000000105057824 */ /* 0x000fe200018e0607 */
[C---:B------:R-:W-:Y:S01]  /*97d0*/  ISETP.GT.AND P5, PT, R0.reuse, 0x1, P1 ;  /* 0x000000010000780c */ /* 0x040fe20000fa4270 */
[-C--:B------:R-:W-:Y:S01]  /*97e0*/  FMUL R49, R49, R155.reuse ;  /* 0x0000009b31317220 */ /* 0x080fe20000400000 */
[----:B------:R-:W-:Y:S01]  /*97f0*/  ISETP.GT.AND P4, PT, R0, RZ, P2 ;  /* 0x000000ff0000720c */ /* 0x000fe20001784270 */
[----:B-1----:R-:W-:Y:S01]  /*9800*/  FMUL R21, R26, R155 ;  /* 0x0000009b1a157220 */ /* 0x002fe20000400000 */
[----:B------:R-:W-:Y:S01]  /*9810*/  F2FP.TF32.F32.PACK_B R3, R3 ;  /* 0x00000003ff03723e */ /* 0x000fe200024050ff */
[-C--:B------:R-:W-:Y:S01]  /*9820*/  FMUL R51, R51, R155.reuse ;  /* 0x0000009b33337220 */ /* 0x080fe20000400000 */
[-C--:B------:R-:W-:Y:S01]  /*9830*/  IADD3 R6, P3, R11, R4.reuse, RZ ;  /* 0x000000040b067210 */ /* 0x080fe20007f7e0ff */
[----:B--2---:R-:W-:Y:S01]  /*9840*/  FMUL R13, R28, R155 ;  /* 0x0000009b1c0d7220 */ /* 0x004fe20000400000 */
[----:B------:R-:W-:Y:S01]  /*9850*/  F2FP.TF32.F32.PACK_B R21, R21 ;  /* 0x00000015ff15723e */ /* 0x000fe200024050ff */
[----:B------:R0:W-:Y:S01]  /*9860*/  @P0 STG.E desc[UR36][R4.64], R3 ;  /* 0x0000000304000986 */ /* 0x0001e2000c101924 */
[C---:B------:R-:W-:Y:S01]  /*9870*/  ISETP.GT.AND P0, PT, R0.reuse, 0x1, P2 ;  /* 0x000000010000780c */ /* 0x040fe20001704270 */
[--C-:B------:R-:W-:Y:S01]  /*9880*/  IMAD.X R7, R9, 0x1, R5.reuse, P3 ;  /* 0x0000000109077824 */ /* 0x100fe200018e0605 */
[C---:B------:R-:W-:Y:S01]  /*9890*/  ISETP.GT.AND P3, PT, R0.reuse, 0x9, P1 ;  /* 0x000000090000780c */ /* 0x040fe20000f64270 */
[----:B------:R-:W-:Y:S01]  /*98a0*/  @P5 STG.E desc[UR36][R4.64+0x4], R25 ;  /* 0x0000041904005986 */ /* 0x000fe2000c101924 */
[----:B------:R-:W-:Y:S01]  /*98b0*/  F2FP.TF32.F32.PACK_B R13, R13 ;  /* 0x0000000dff0d723e */ /* 0x000fe200024050ff */
[-C--:B------:R-:W-:Y:S01]  /*98c0*/  FMUL R53, R53, R155.reuse ;  /* 0x0000009b35357220 */ /* 0x080fe20000400000 */
[----:B------:R-:W-:Y:S01]  /*98d0*/  IADD3 R8, P5, R11, R4, RZ ;  /* 0x000000040b087210 */ /* 0x000fe20007fbe0ff */
[----:B------:R1:W-:Y:S01]  /*98e0*/  @P4 STG.E desc[UR36][R6.64], R21 ;  /* 0x0000001506004986 */ /* 0x0003e2000c101924 */
[----:B------:R-:W-:Y:S01]  /*98f0*/  ISETP.GT.AND P4, PT, R0, 0x8, P1 ;  /* 0x000000080000780c */ /* 0x000fe20000f84270 */
[----:B------:R-:W-:Y:S01]  /*9900*/  FMUL R11, R32, R155 ;  /* 0x0000009b200b7220 */ /* 0x000fe20000400000 */
[----:B------:R-:W-:Y:S01]  /*9910*/  F2FP.TF32.F32.PACK_B R31, R31 ;  /* 0x0000001fff1f723e */ /* 0x000fe200024050ff */
[-C--:B0-----:R-:W-:Y:S01]  /*9920*/  FMUL R3, R30, R155.reuse ;  /* 0x0000009b1e037220 */ /* 0x081fe20000400000 */
[----:B------:R-:W-:Y:S01]  /*9930*/  IMAD.X R9, R9, 0x1, R5, P5 ;  /* 0x0000000109097824 */ /* 0x000fe200028e0605 */
[----:B------:R-:W-:Y:S01]  /*9940*/  @P0 STG.E desc[UR36][R6.64+0x4], R27 ;  /* 0x0000041b06000986 */ /* 0x000fe2000c101924 */
[C---:B------:R-:W-:Y:S01]  /*9950*/  ISETP.GT.AND P0, PT, R0.reuse, 0x8, P2 ;  /* 0x000000080000780c */ /* 0x040fe20001704270 */
[----:B------:R-:W-:Y:S01]  /*9960*/  FMUL R55, R55, R155 ;  /* 0x0000009b37377220 */ /* 0x000fe20000400000 */
[----:B------:R-:W-:Y:S01]  /*9970*/  F2FP.TF32.F32.PACK_B R3, R3 ;  /* 0x00000003ff03723e */ /* 0x000fe200024050ff */
[----:B------:R-:W-:Y:S01]  /*9980*/  @P3 STG.E desc[UR36][R4.64+0x24], R29 ;  /* 0x0000241d04003986 */ /* 0x000fe2000c101924 */
[----:B------:R-:W-:Y:S01]  /*9990*/  ISETP.GT.AND P5, PT, R0, 0x10, P1 ;  /* 0x000000100000780c */ /* 0x000fe20000fa4270 */
[-C--:B-1----:R-:W-:Y:S01]  /*99a0*/  FMUL R21, R36, R155.reuse ;  /* 0x0000009b24157220 */ /* 0x082fe20000400000 */
[C---:B------:R-:W-:Y:S01]  /*99b0*/  ISETP.GT.AND P3, PT, R0.reuse, 0x11, P1 ;  /* 0x000000110000780c */ /* 0x040fe20000f64270 */
[----:B------:R0:W-:Y:S01]  /*99c0*/  @P4 STG.E desc[UR36][R4.64+0x20], R13 ;  /* 0x0000200d04004986 */ /* 0x0001e2000c101924 */
[C---:B------:R-:W-:Y:S01]  /*99d0*/  ISETP.GT.AND P4, PT, R0.reuse, 0x9, P2 ;  /* 0x000000090000780c */ /* 0x040fe20001784270 */
[----:B------:R-:W-:Y:S01]  /*99e0*/  FMUL R57, R57, R155 ;  /* 0x0000009b39397220 */ /* 0x000fe20000400000 */
[----:B------:R-:W-:Y:S01]  /*99f0*/  F2FP.TF32.F32.PACK_B R11, R11 ;  /* 0x0000000bff0b723e */ /* 0x000fe200024050ff */
[----:B------:R-:W-:Y:S01]  /*9a00*/  FMUL R59, R59, R155 ;  /* 0x0000009b3b3b7220 */ /* 0x000fe20000400000 */
[----:B------:R-:W-:Y:S01]  /*9a10*/  F2FP.TF32.F32.PACK_B R33, R33 ;  /* 0x00000021ff21723e */ /* 0x000fe200024050ff */
[----:B------:R1:W-:Y:S01]  /*9a20*/  @P0 STG.E desc[UR36][R8.64+0x20], R3 ;  /* 0x0000200308000986 */ /* 0x0003e2000c101924 */
[----:B------:R-:W-:Y:S01]  /*9a30*/  ISETP.GT.AND P0, PT, R0, 0x10, P2 ;  /* 0x000000100000780c */ /* 0x000fe20001704270 */
[----:B------:R-:W-:Y:S01]  /*9a40*/  FMUL R61, R61, R155 ;  /* 0x0000009b3d3d7220 */ /* 0x000fe20000400000 */
[----:B------:R-:W-:Y:S01]  /*9a50*/  F2FP.TF32.F32.PACK_B R35, R35 ;  /* 0x00000023ff23723e */ /* 0x000fe200024050ff */
[----:B------:R-:W-:Y:S01]  /*9a60*/  FMUL R63, R63, R155 ;  /* 0x0000009b3f3f7220 */ /* 0x000fe20000400000 */
[----:B------:R-:W-:Y:S01]  /*9a70*/  F2FP.TF32.F32.PACK_B R21, R21 ;  /* 0x00000015ff15723e */ /* 0x000fe200024050ff */
[----:B0-----:R-:W-:Y:S01]  /*9a80*/  FMUL R13, R34, R155 ;  /* 0x0000009b220d7220 */ /* 0x001fe20000400000 */
[----:B------:R-:W-:Y:S01]  /*9a90*/  F2FP.TF32.F32.PACK_B R37, R37 ;  /* 0x00000025ff25723e */ /* 0x000fe200024050ff */
[----:B------:R-:W-:Y:S01]  /*9aa0*/  @P4 STG.E desc[UR36][R14.64+0x24], R31 ;  /* 0x0000241f0e004986 */ /* 0x000fe2000c101924 */
[C---:B------:R-:W-:Y:S01]  /*9ab0*/  ISETP.GT.AND P4, PT, R0.reuse, 0x11, P2 ;  /* 0x000000110000780c */ /* 0x040fe20001784270 */
[----:B------:R-:W-:Y:S01]  /*9ac0*/  FMUL R65, R65, R155 ;  /* 0x0000009b41417220 */ /* 0x000fe20000400000 */
[----:B------:R-:W-:Y:S01]  /*9ad0*/  F2FP.TF32.F32.PACK_B R13, R13 ;  /* 0x0000000dff0d723e */ /* 0x000fe200024050ff */
[----:B------:R0:W-:Y:S01]  /*9ae0*/  @P5 STG.E desc[UR36][R4.64+0x40], R11 ;  /* 0x0000400b04005986 */ /* 0x0001e2000c101924 */
[----:B------:R-:W-:Y:S01]  /*9af0*/  ISETP.GT.AND P5, PT, R0, 0x18, P1 ;  /* 0x000000180000780c */ /* 0x000fe20000fa4270 */
[----:B------:R-:W-:-:S02]  /*9b00*/  @P0 IMAD.MOV.U32 R6, RZ, RZ, R14 ;  /* 0x000000ffff060224 */ /* 0x000fc400078e000e */
[-C--:B-1----:R-:W-:Y:S01]  /*9b10*/  FMUL R3, R38, R155.reuse ;  /* 0x0000009b26037220 */ /* 0x082fe20000400000 */
[--C-:B------:R-:W-:Y:S01]  /*9b20*/  @P0 IMAD.MOV.U32 R7, RZ, RZ, R15.reuse ;  /* 0x000000ffff070224 */ /* 0x100fe200078e000f */
[----:B------:R-:W-:Y:S01]  /*9b30*/  @P3 STG.E desc[UR36][R4.64+0x44], R33 ;  /* 0x0000442104003986 */ /* 0x000fe2000c101924 */
[----:B------:R-:W-:Y:S01]  /*9b40*/  ISETP.GT.AND P3, PT, R0, 0x19, P1 ;  /* 0x000000190000780c */ /* 0x000fe20000f64270 */
[----:B------:R-:W-:Y:S01]  /*9b50*/  FMUL R9, R40, R155 ;  /* 0x0000009b28097220 */ /* 0x000fe20000400000 */
[----:B------:R-:W-:Y:S01]  /*9b60*/  F2FP.TF32.F32.PACK_B R3, R3 ;  /* 0x00000003ff03723e */ /* 0x000fe200024050ff */
[----:B------:R1:W-:Y:S01]  /*9b70*/  @P0 STG.E desc[UR36][R6.64+0x40], R13 ;  /* 0x0000400d06000986 */ /* 0x0003e2000c101924 */
[----:B------:R-:W-:Y:S01]  /*9b80*/  ISETP.GT.AND P0, PT, R0, 0x18, P2 ;  /* 0x000000180000780c */ /* 0x000fe20001704270 */
[----:B------:R-:W-:Y:S01]  /*9b90*/  FMUL R67, R67, R155 ;  /* 0x0000009b43437220 */ /* 0x000fe20000400000 */
[----:B------:R-:W-:Y:S01]  /*9ba0*/  F2FP.TF32.F32.PACK_B R39, R39 ;  /* 0x00000027ff27723e */ /* 0x000fe200024050ff */
[----:B0-----:R-:W-:Y:S01]  /*9bb0*/  FMUL R11, R42, R155 ;  /* 0x0000009b2a0b7220 */ /* 0x001fe20000400000 */
[----:B------:R-:W-:Y:S01]  /*9bc0*/  F2FP.TF32.F32.PACK_B R9, R9 ;  /* 0x00000009ff09723e */ /* 0x000fe200024050ff */
[----:B------:R-:W-:Y:S01]  /*9bd0*/  FMUL R69, R69, R155 ;  /* 0x0000009b45457220 */ /* 0x000fe20000400000 */
[----:B------:R-:W-:Y:S01]  /*9be0*/  F2FP.TF32.F32.PACK_B R41, R41 ;  /* 0x00000029ff29723e */ /* 0x000fe200024050ff */
[----:B------:R-:W-:Y:S01]  /*9bf0*/  FMUL R71, R71, R155 ;  /* 0x0000009b47477220 */ /* 0x000fe20000400000 */
[----:B------:R-:W-:Y:S01]  /*9c00*/  F2FP.TF32.F32.PACK_B R11, R11 ;  /* 0x0000000bff0b723e */ /* 0x000fe200024050ff */
[----:B------:R-:W-:Y:S01]  /*9c10*/  FMUL R73, R73, R155 ;  /* 0x0000009b49497220 */ /* 0x000fe20000400000 */
[----:B------:R-:W-:Y:S01]  /*9c20*/  F2FP.TF32.F32.PACK_B R43, R43 ;  /* 0x0000002bff2b723e */ /* 0x000fe200024050ff */
[--C-:B-1----:R-:W-:Y:S01]  /*9c30*/  @P4 IMAD.MOV.U32 R6, RZ, RZ, R14.reuse ;  /* 0x000000ffff064224 */ /* 0x102fe200078e000e */
[----:B------:R-:W-:Y:S01]  /*9c40*/  F2FP.TF32.F32.PACK_B R45, R45 ;  /* 0x0000002dff2d723e */ /* 0x000fe200024050ff */
[--C-:B------:R-:W-:Y:S01]  /*9c50*/  @P4 IMAD.MOV.U32 R7, RZ, RZ, R15.reuse ;  /* 0x000000ffff074224 */ /* 0x100fe200078e000f */
[----:B------:R-:W-:Y:S01]  /*9c60*/  F2FP.TF32.F32.PACK_B R47, R47 ;  /* 0x0000002fff2f723e */ /* 0x000fe200024050ff */
[----:B------:R-:W-:Y:S01]  /*9c70*/  FMUL R75, R75, R155 ;  /* 0x0000009b4b4b7220 */ /* 0x000fe20000400000 */
[----:B------:R-:W-:Y:S01]  /*9c80*/  F2FP.TF32.F32.PACK_B R49, R49 ;  /* 0x00000031ff31723e */ /* 0x000fe200024050ff */
[-C--:B------:R-:W-:Y:S01]  /*9c90*/  FMUL R77, R77, R155.reuse ;  /* 0x0000009b4d4d7220 */ /* 0x080fe20000400000 */
[----:B------:R0:W-:Y:S01]  /*9ca0*/  @P4 STG.E desc[UR36][R6.64+0x44], R35 ;  /* 0x0000442306004986 */ /* 0x0001e2000c101924 */
[C---:B------:R-:W-:Y:S01]  /*9cb0*/  ISETP.GT.AND P4, PT, R0.reuse, 0x19, P2 ;  /* 0x000000190000780c */ /* 0x040fe20001784270 */
[----:B------:R-:W-:Y:S01]  /*9cc0*/  FMUL R79, R79, R155 ;  /* 0x0000009b4f4f7220 */ /* 0x000fe20000400000 */
[----:B------:R-:W-:Y:S01]  /*9cd0*/  F2FP.TF32.F32.PACK_B R51, R51 ;  /* 0x00000033ff33723e */ /* 0x000fe200024050ff */
[----:B------:R1:W-:Y:S01]  /*9ce0*/  @P5 STG.E desc[UR36][R4.64+0x60], R21 ;  /* 0x0000601504005986 */ /* 0x0003e2000c101924 */
[----:B------:R-:W-:Y:S01]  /*9cf0*/  ISETP.GT.AND P5, PT, R0, 0x20, P1 ;  /* 0x000000200000780c */ /* 0x000fe20000fa4270 */
[----:B------:R-:W-:Y:S01]  /*9d00*/  FMUL R13, R80, R155 ;  /* 0x0000009b500d7220 */ /* 0x000fe20000400000 */
[----:B------:R-:W-:Y:S01]  /*9d10*/  F2FP.TF32.F32.PACK_B R53, R53 ;  /* 0x00000035ff35723e */ /* 0x000fe200024050ff */
[----:B------:R-:W-:Y:S01]  /*9d20*/  @P3 STG.E desc[UR36][R4.64+0x64], R37 ;  /* 0x0000642504003986 */ /* 0x000fe2000c101924 */
[----:B------:R-:W-:Y:S01]  /*9d30*/  ISETP.GT.AND P3, PT, R0, 0x21, P1 ;  /* 0x000000210000780c */ /* 0x000fe20000f64270 */
[----:B------:R-:W-:Y:S01]  /*9d40*/  FMUL R81, R81, R155 ;  /* 0x0000009b51517220 */ /* 0x000fe20000400000 */
[----:B------:R-:W-:Y:S01]  /*9d50*/  F2FP.TF32.F32.PACK_B R55, R55 ;  /* 0x00000037ff37723e */ /* 0x000fe200024050ff */
[----:B0-----:R-:W-:Y:S01]  /*9d60*/  @P0 IMAD.MOV.U32 R6, RZ, RZ, R14 ;  /* 0x000000ffff060224 */ /* 0x001fe200078e000e */
[----:B------:R-:W-:Y:S01]  /*9d70*/  F2FP.TF32.F32.PACK_B R57, R57 ;  /* 0x00000039ff39723e */ /* 0x000fe200024050ff */
[----:B------:R-:W-:Y:S01]  /*9d80*/  @P0 IMAD.MOV.U32 R7, RZ, RZ, R15 ;  /* 0x000000ffff070224 */ /* 0x000fe200078e000f */
[----:B------:R-:W-:Y:S01]  /*9d90*/  F2FP.TF32.F32.PACK_B R59, R59 ;  /* 0x0000003bff3b723e */ /* 0x000fe200024050ff */
[----:B------:R-:W-:Y:S01]  /*9da0*/  FMUL R83, R83, R155 ;  /* 0x0000009b53537220 */ /* 0x000fe20000400000 */
[----:B------:R-:W-:Y:S01]  /*9db0*/  F2FP.TF32.F32.PACK_B R61, R61 ;  /* 0x0000003dff3d723e */ /* 0x000fe200024050ff */
[-C--:B-1----:R-:W-:Y:S01]  /*9dc0*/  FMUL R21, R84, R155.reuse ;  /* 0x0000009b54157220 */ /* 0x082fe20000400000 */
[----:B------:R0:W-:Y:S01]  /*9dd0*/  @P0 STG.E desc[UR36][R6.64+0x60], R3 ;  /* 0x0000600306000986 */ /* 0x0001e2000c101924 */
[----:B------:R-:W-:Y:S01]  /*9de0*/  ISETP.GT.AND P0, PT, R0, 0x20, P2 ;  /* 0x000000200000780c */ /* 0x000fe20001704270 */
[----:B------:R-:W-:Y:S01]  /*9df0*/  FMUL R85, R85, R155 ;  /* 0x0000009b55557220 */ /* 0x000fe20000400000 */
[----:B------:R-:W-:Y:S01]  /*9e00*/  F2FP.TF32.F32.PACK_B R63, R63 ;  /* 0x0000003fff3f723e */ /* 0x000fe200024050ff */
[----:B------:R-:W-:Y:S01]  /*9e10*/  FMUL R87, R87, R155 ;  /* 0x0000009b57577220 */ /* 0x000fe20000400000 */
[----:B------:R-:W-:-:S02]  /*9e20*/  F2FP.TF32.F32.PACK_B R65, R65 ;  /* 0x00000041ff41723e */ /* 0x000fc400024050ff */
[----:B------:R-:W-:Y:S02]  /*9e30*/  F2FP.TF32.F32.PACK_B R67, R67 ;  /* 0x00000043ff43723e */ /* 0x000fe400024050ff */
[----:B------:R-:W-:Y:S02]  /*9e40*/  F2FP.TF32.F32.PACK_B R69, R69 ;  /* 0x00000045ff45723e */ /* 0x000fe400024050ff */
[----:B------:R-:W-:Y:S01]  /*9e50*/  F2FP.TF32.F32.PACK_B R71, R71 ;  /* 0x00000047ff47723e */ /* 0x000fe200024050ff */
[----:B0-----:R-:W-:Y:S02]  /*9e60*/  @P4 IMAD.MOV.U32 R6, RZ, RZ, R14 ;  /* 0x000000ffff064224 */ /* 0x001fe400078e000e */
[----:B------:R-:W-:Y:S01]  /*9e70*/  FMUL R3, R44, R155 ;  /* 0x0000009b2c037220 */ /* 0x000fe20000400000 */
[----:B------:R-:W-:Y:S01]  /*9e80*/  @P4 IMAD.MOV.U32 R7, RZ, RZ, R15 ;  /* 0x000000ffff074224 */ /* 0x000fe200078e000f */
[----:B------:R-:W-:Y:S02]  /*9e90*/  F2FP.TF32.F32.PACK_B R73, R73 ;  /* 0x00000049ff49723e */ /* 0x000fe400024050ff */
[----:B------:R-:W-:-:S02]  /*9ea0*/  F2FP.TF32.F32.PACK_B R75, R75 ;  /* 0x0000004bff4b723e */ /* 0x000fc400024050ff */
[----:B------:R0:W-:Y:S01]  /*9eb0*/  @P4 STG.E desc[UR36][R6.64+0x64], R39 ;  /* 0x0000642706004986 */ /* 0x0001e2000c101924 */
[C---:B------:R-:W-:Y:S02]  /*9ec0*/  ISETP.GT.AND P4, PT, R0.reuse, 0x21, P2 ;  /* 0x000000210000780c */ /* 0x040fe40001784270 */
[----:B------:R-:W-:Y:S01]  /*9ed0*/  F2FP.TF32.F32.PACK_B R3, R3 ;  /* 0x00000003ff03723e */ /* 0x000fe200024050ff */
[----:B------:R1:W-:Y:S01]  /*9ee0*/  @P5 STG.E desc[UR36][R4.64+0x80], R9 ;  /* 0x0000800904005986 */ /* 0x0003e2000c101924 */
[C---:B------:R-:W-:Y:S02]  /*9ef0*/  ISETP.GT.AND P5, PT, R0.reuse, 0x28, P1 ;  /* 0x000000280000780c */ /* 0x040fe40000fa4270 */
[----:B------:R-:W-:Y:S01]  /*9f00*/  F2FP.TF32.F32.PACK_B R77, R77 ;  /* 0x0000004dff4d723e */ /* 0x000fe200024050ff */
[----:B------:R-:W-:Y:S01]  /*9f10*/  @P3 STG.E desc[UR36][R4.64+0x84], R41 ;  /* 0x0000842904003986 */ /* 0x000fe2000c101924 */
[----:B------:R-:W-:Y:S02]  /*9f20*/  ISETP.GT.AND P3, PT, R0, 0x29, P1 ;  /* 0x000000290000780c */ /* 0x000fe40000f64270 */
[----:B------:R-:W-:Y:S01]  /*9f30*/  F2FP.TF32.F32.PACK_B R79, R79 ;  /* 0x0000004fff4f723e */ /* 0x000fe200024050ff */
[----:B0-----:R-:W-:Y:S01]  /*9f40*/  @P0 IMAD.MOV.U32 R6, RZ, RZ, R14 ;  /* 0x000000ffff060224 */ /* 0x001fe200078e000e */
[----:B------:R-:W-:Y:S01]  /*9f50*/  F2FP.TF32.F32.PACK_B R13, R13 ;  /* 0x0000000dff0d723e */ /* 0x000fe200024050ff */
[----:B------:R-:W-:Y:S01]  /*9f60*/  @P0 IMAD.MOV.U32 R7, RZ, RZ, R15 ;  /* 0x000000ffff070224 */ /* 0x000fe200078e000f */
[----:B------:R-:W-:Y:S01]  /*9f70*/  F2FP.TF32.F32.PACK_B R81, R81 ;  /* 0x00000051ff51723e */ /* 0x000fe200024050ff */
[----:B-1----:R-:W-:Y:S01]  /*9f80*/  FMUL R9, R46, R155 ;  /* 0x0000009b2e097220 */ /* 0x002fe20000400000 */
[----:B------:R-:W-:-:S02]  /*9f90*/  F2FP.TF32.F32.PACK_B R83, R83 ;  /* 0x00000053ff53723e */ /* 0x000fc400024050ff */
[----:B------:R0:W-:Y:S01]  /*9fa0*/  @P0 STG.E desc[UR36][R6.64+0x80], R11 ;  /* 0x0000800b06000986 */ /* 0x0001e2000c101924 */
[----:B------:R-:W-:Y:S02]  /*9fb0*/  ISETP.GT.AND P0, PT, R0, 0x28, P2 ;  /* 0x000000280000780c */ /* 0x000fe40001704270 */
[----:B------:R-:W-:Y:S02]  /*9fc0*/  F2FP.TF32.F32.PACK_B R9, R9 ;  /* 0x00000009ff09723e */ /* 0x000fe400024050ff */
[----:B------:R-:W-:Y:S02]  /*9fd0*/  F2FP.TF32.F32.PACK_B R21, R21 ;  /* 0x00000015ff15723e */ /* 0x000fe400024050ff */
[----:B------:R-:W-:Y:S02]  /*9fe0*/  F2FP.TF32.F32.PACK_B R85, R85 ;  /* 0x00000055ff55723e */ /* 0x000fe400024050ff */
[----:B------:R-:W-:Y:S01]  /*9ff0*/  F2FP.TF32.F32.PACK_B R87, R87 ;  /* 0x00000057ff57723e */ /* 0x000fe200024050ff */
[----:B0-----:R-:W-:-:S02]  /*a000*/  @P4 IMAD.MOV.U32 R6, RZ, RZ, R14 ;  /* 0x000000ffff064224 */ /* 0x001fc400078e000e */
[----:B------:R-:W-:Y:S01]  /*a010*/  FMUL R11, R48, R155 ;  /* 0x0000009b300b7220 */ /* 0x000fe20000400000 */
[----:B------:R-:W-:-:S04]  /*a020*/  @P4 IMAD.MOV.U32 R7, RZ, RZ, R15 ;  /* 0x000000ffff074224 */ /* 0x000fc800078e000f */
[----:B------:R-:W-:Y:S01]  /*a030*/  F2FP.TF32.F32.PACK_B R11, R11 ;  /* 0x0000000bff0b723e */ /* 0x000fe200024050ff */
[----:B------:R0:W-:Y:S01]  /*a040*/  @P4 STG.E desc[UR36][R6.64+0x84], R43 ;  /* 0x0000842b06004986 */ /* 0x0001e2000c101924 */
[----:B------:R-:W-:-:S03]  /*a050*/  ISETP.GT.AND P4, PT, R0, 0x29, P2 ;  /* 0x000000290000780c */ /* 0x000fc60001784270 */
[----:B------:R1:W-:Y:S01]  /*a060*/  @P5 STG.E desc[UR36][R4.64+0xa0], R3 ;  /* 0x0000a00304005986 */ /* 0x0003e2000c101924 */
[----:B------:R-:W-:-:S03]  /*a070*/  ISETP.GT.AND P5, PT, R0, 0x30, P1 ;  /* 0x000000300000780c */ /* 0x000fc60000fa4270 */
[----:B------:R-:W-:Y:S01]  /*a080*/  @P3 STG.E desc[UR36][R4.64+0xa4], R45 ;  /* 0x0000a42d04003986 */ /* 0x000fe2000c101924 */
[----:B------:R-:W-:Y:S01]  /*a090*/  ISETP.GT.AND P3, PT, R0, 0x31, P1 ;  /* 0x000000310000780c */ /* 0x000fe20000f64270 */
[----:B0-----:R-:W-:Y:S02]  /*a0a0*/  @P0 IMAD.MOV.U32 R6, RZ, RZ, R14 ;  /* 0x000000ffff060224 */ /* 0x001fe400078e000e */
[----:B------:R-:W-:Y:S02]  /*a0b0*/  @P0 IMAD.MOV.U32 R7, RZ, RZ, R15 ;  /* 0x000000ffff070224 */ /* 0x000fe400078e000f */
[----:B-1----:R-:W-:-:S03]  /*a0c0*/  FMUL R3, R50, R155 ;  /* 0x0000009b32037220 */ /* 0x002fc60000400000 */
[----:B------:R0:W-:Y:S01]  /*a0d0*/  @P0 STG.E desc[UR36][R6.64+0xa0], R9 ;  /* 0x0000a00906000986 */ /* 0x0001e2000c101924 */
[----:B------:R-:W-:Y:S02]  /*a0e0*/  ISETP.GT.AND P0, PT, R0, 0x30, P2 ;  /* 0x000000300000780c */ /* 0x000fe40001704270 */
[----:B------:R-:W-:Y:S01]  /*a0f0*/  F2FP.TF32.F32.PACK_B R3, R3 ;  /* 0x00000003ff03723e */ /* 0x000fe200024050ff */
[----:B0-----:R-:W-:Y:S02]  /*a100*/  @P4 IMAD.MOV.U32 R6, RZ, RZ, R14 ;  /* 0x000000ffff064224 */ /* 0x001fe400078e000e */
        /* <DEDUP_REMOVED lines=69> */
[----:B------:R-:W-:Y:S01]  /*a560*/  @P3 STG.E desc[UR36][R4.64+0x144], R65 ;  /* 0x0001444104003986 */ /* 0x000fe2000c101924 */
[----:B------:R-:W-:-:S03]  /*a570*/  ISETP.GT.AND P3, PT, R0, 0x59, P1 ;  /* 0x000000590000780c */ /* 0x000fc60000f64270 */
[----:B------:R1:W-:Y:S01]  /*a580*/  @P5 STG.E desc[UR36][R4.64+0x140], R9 ;  /* 0x0001400904005986 */ /* 0x0003e2000c101924 */
[----:B------:R-:W-:Y:S01]  /*a590*/  ISETP.GT.AND P5, PT, R0, 0x58, P1 ;  /* 0x000000580000780c */ /* 0x000fe20000fa4270 */
[----:B0-----:R-:W-:Y:S02]  /*a5a0*/  @P0 IMAD.MOV.U32 R6, RZ, RZ, R14 ;  /* 0x000000ffff060224 */ /* 0x001fe400078e000e */
[----:B------:R-:W-:-:S05]  /*a5b0*/  @P0 IMAD.MOV.U32 R7, RZ, RZ, R15 ;  /* 0x000000ffff070224 */ /* 0x000fca00078e000f */
[----:B------:R0:W-:Y:S01]  /*a5c0*/  @P0 STG.E desc[UR36][R6.64+0x140], R11 ;  /* 0x0001400b06000986 */ /* 0x0001e2000c101924 */
[----:B------:R-:W-:Y:S01]  /*a5d0*/  ISETP.GT.AND P0, PT, R0, 0x58, P2 ;  /* 0x000000580000780c */ /* 0x000fe20001704270 */
[----:B-1----:R-:W-:-:S05]  /*a5e0*/  FMUL R9, R70, R155 ;  /* 0x0000009b46097220 */ /* 0x002fca0000400000 */
        /* <DEDUP_REMOVED lines=50> */
[----:B------:R-:W-:-:S05]  /*a910*/  @P4 IMAD.MOV.U32 R7, RZ, RZ, R15 ;  /* 0x000000ffff074224 */ /* 0x000fca00078e000f */
[----:B------:R0:W-:Y:S01]  /*a920*/  @P4 STG.E desc[UR36][R6.64+0x1a4], R79 ;  /* 0x0001a44f06004986 */ /* 0x0001e2000c101924 */
[----:B------:R-:W-:-:S03]  /*a930*/  ISETP.GT.AND P4, PT, R0, 0x71, P2 ;  /* 0x000000710000780c */ /* 0x000fc60001784270 */
[----:B------:R-:W-:Y:S01]  /*a940*/  @P3 STG.E desc[UR36][R4.64+0x1c0], R13 ;  /* 0x0001c00d04003986 */ /* 0x000fe2000c101924 */
[C---:B------:R-:W-:Y:S02]  /*a950*/  ISETP.GT.AND P3, PT, R0.reuse, 0x78, P1 ;  /* 0x000000780000780c */ /* 0x040fe40000f64270 */
[C---:B------:R-:W-:Y:S01]  /*a960*/  ISETP.GT.AND P1, PT, R0.reuse, 0x79, P1 ;  /* 0x000000790000780c */ /* 0x040fe20000f24270 */
[----:B------:R-:W-:Y:S01]  /*a970*/  @P5 STG.E desc[UR36][R4.64+0x1c4], R81 ;  /* 0x0001c45104005986 */ /* 0x000fe2000c101924 */
[C---:B------:R-:W-:Y:S02]  /*a980*/  ISETP.GT.AND P5, PT, R0.reuse, 0x78, P2 ;  /* 0x000000780000780c */ /* 0x040fe400017a4270 */
[----:B------:R-:W-:Y:S01]  /*a990*/  ISETP.GT.AND P2, PT, R0, 0x79, P2 ;  /* 0x000000790000780c */ /* 0x000fe20001744270 */
[----:B0-----:R-:W-:Y:S02]  /*a9a0*/  @P0 IMAD.MOV.U32 R6, RZ, RZ, R14 ;  /* 0x000000ffff060224 */ /* 0x001fe400078e000e */
[----:B------:R-:W-:-:S05]  /*a9b0*/  @P0 IMAD.MOV.U32 R7, RZ, RZ, R15 ;  /* 0x000000ffff070224 */ /* 0x000fca00078e000f */
[----:B------:R0:W-:Y:S02]  /*a9c0*/  @P0 STG.E desc[UR36][R6.64+0x1c0], R3 ;  /* 0x0001c00306000986 */ /* 0x0001e4000c101924 */
[----:B0-----:R-:W-:Y:S02]  /*a9d0*/  @P4 IMAD.MOV.U32 R6, RZ, RZ, R14 ;  /* 0x000000ffff064224 */ /* 0x001fe400078e000e */
[----:B------:R-:W-:-:S05]  /*a9e0*/  @P4 IMAD.MOV.U32 R7, RZ, RZ, R15 ;  /* 0x000000ffff074224 */ /* 0x000fca00078e000f */
[----:B------:R-:W-:Y:S04]  /*a9f0*/  @P4 STG.E desc[UR36][R6.64+0x1c4], R83 ;  /* 0x0001c45306004986 */ /* 0x000fe8000c101924 */
[----:B------:R-:W-:Y:S04]  /*aa00*/  @P3 STG.E desc[UR36][R4.64+0x1e0], R21 ;  /* 0x0001e01504003986 */ /* 0x000fe8000c101924 */
[----:B------:R0:W-:Y:S02]  /*aa10*/  @P1 STG.E desc[UR36][R4.64+0x1e4], R85 ;  /* 0x0001e45504001986 */ /* 0x0001e4000c101924 */
[----:B0-----:R-:W-:-:S02]  /*aa20*/  @P5 IMAD.MOV.U32 R4, RZ, RZ, R14 ;  /* 0x000000ffff045224 */ /* 0x001fc400078e000e */
[----:B------:R-:W-:-:S05]  /*aa30*/  @P5 IMAD.MOV.U32 R5, RZ, RZ, R15 ;  /* 0x000000ffff055224 */ /* 0x000fca00078e000f */
[----:B------:R0:W-:Y:S04]  /*aa40*/  @P5 STG.E desc[UR36][R4.64+0x1e0], R9 ;  /* 0x0001e00904005986 */ /* 0x0001e8000c101924 */
[----:B------:R0:W-:Y:S02]  /*aa50*/  @P2 STG.E desc[UR36][R14.64+0x1e4], R87 ;  /* 0x0001e4570e002986 */ /* 0x0001e4000c101924 */
.L_x_284:
[----:B------:R-:W-:Y:S05]  /*aa60*/  BSYNC B0 ;  /* 0x0000000000007941 */ /* 0x000fea0003800000 */
.L_x_32:
[----:B------:R-:W-:Y:S01]  /*aa70*/  ULDC UR4, c[0x0][0xc] ;  /* 0x0000030000047ab9 */ /* 0x000fe20000000800 */
[----:B------:R-:W-:Y:S01]  /*aa80*/  ULDC UR5, c[0x0][0x10] ;  /* 0x0000040000057ab9 */ /* 0x000fe20000000800 */
[----:B0-----:R-:W0:Y:S01]  /*aa90*/  LDC R3, c[0x0][0x14] ;  /* 0x00000500ff037b82 */ /* 0x001e220000000800 */
[----:B------:R-:W-:Y:S01]  /*aaa0*/  UIMAD.WIDE.U32 UR4, UR4, UR5, URZ ;  /* 0x00000005040472a5 */ /* 0x000fe2000f8e003f */
[----:B------:R-:W-:Y:S01]  /*aab0*/  PRMT R0, RZ, 0x7610, R0 ;  /* 0x00007610ff007816 */ /* 0x000fe20000000000 */
[----:B-----5:R-:W-:Y:S02]  /*aac0*/  IMAD.MOV.U32 R154, RZ, RZ, -0x1 ;  /* 0xffffffffff9a7424 */ /* 0x020fe400078e00ff */
[----:B------:R-:W-:Y:S02]  /*aad0*/  IMAD.MOV.U32 R23, RZ, RZ, -0x1 ;  /* 0xffffffffff177424 */ /* 0x000fe400078e00ff */
[----:B0-----:R-:W-:-:S04]  /*aae0*/  IMAD.WIDE.U32 R16, R3, UR4, R16 ;  /* 0x0000000403107c25 */ /* 0x001fc8000f8e0010 */
[----:B------:R-:W-:Y:S01]  /*aaf0*/  IMAD R3, R3, UR5, RZ ;  /* 0x0000000503037c24 */ /* 0x000fe2000f8e02ff */
[----:B------:R-:W-:Y:S02]  /*ab00*/  ULDC.64 UR4, c[0x0][0x650] ;  /* 0x0001940000047ab9 */ /* 0x000fe40000000a00 */
[----:B------:R-:W-:Y:S01]  /*ab10*/  ISETP.GE.U32.AND P0, PT, R16, UR4, PT ;  /* 0x0000000410007c0c */ /* 0x000fe2000bf06070 */
[----:B------:R-:W-:-:S05]  /*ab20*/  IMAD.IADD R17, R17, 0x1, R3 ;  /* 0x0000000111117824 */ /* 0x000fca00078e0203 */
[----:B------:R-:W-:-:S13]  /*ab30*/  ISETP.GE.U32.AND.EX P0, PT, R17, UR5, PT, P0 ;  /* 0x0000000511007c0c */ /* 0x000fda000bf06100 */
[----:B------:R-:W-:Y:S05]  /*ab40*/  @P0 BRA `(.L_x_285) ;  /* 0x0000000400640947 */ /* 0x000fea0003800000 */
[----:B------:R-:W0:Y:S01]  /*ab50*/  S2R R12, SR_CTAID.X ;  /* 0x00000000000c7919 */ /* 0x000e220000002500 */
[----:B---3--:R-:W3:Y:S01]  /*ab60*/  LDC.64 R10, c[0x0][0x628] ;  /* 0x00018a00ff0a7b82 */ /* 0x008ee20000000a00 */
[----:B------:R-:W-:Y:S01]  /*ab70*/  ULDC UR4, c[0x0][0x150] ;  /* 0x0000540000047ab9 */ /* 0x000fe20000000800 */
[----:B------:R-:W-:Y:S01]  /*ab80*/  IMAD.MOV.U32 R8, RZ, RZ, R16 ;  /* 0x000000ffff087224 */ /* 0x000fe200078e0010 */
[----:B------:R-:W0:Y:S01]  /*ab90*/  S2R R24, SR_CTAID.Y ;  /* 0x0000000000187919 */ /* 0x000e220000002600 */
[----:B------:R-:W-:-:S04]  /*aba0*/  IMAD.MOV.U32 R9, RZ, RZ, R17 ;  /* 0x000000ffff097224 */ /* 0x000fc800078e0011 */
[----:B------:R-:W1:Y:S08]  /*abb0*/  LDC R21, c[0x0][0x144] ;  /* 0x00005100ff157b82 */ /* 0x000e700000000800 */
[----:B------:R-:W1:Y:S08]  /*abc0*/  LDC R0, c[0x0][0x630] ;  /* 0x00018c00ff007b82 */ /* 0x000e700000000800 */
[----:B------:R-:W1:Y:S01]  /*abd0*/  LDC.64 R14, c[0x0][0x620] ;  /* 0x00018800ff0e7b82 */ /* 0x000e620000000a00 */
[----:B---3--:R-:W-:-:S04]  /*abe0*/  ISETP.NE.U32.AND P0, PT, R10, RZ, PT ;  /* 0x000000ff0a00720c */ /* 0x008fc80003f05070 */
[----:B------:R-:W-:Y:S02]  /*abf0*/  ISETP.NE.AND.EX P0, PT, R11, RZ, PT, P0 ;  /* 0x000000ff0b00720c */ /* 0x000fe40003f05300 */
[----:B0-----:R-:W-:-:S05]  /*ac00*/  I2FP.F32.U32 R3, R12 ;  /* 0x0000000c00037245 */ /* 0x001fca0000201000 */
[----:B------:R-:W-:-:S04]  /*ac10*/  FMUL R3, R3, UR4 ;  /* 0x0000000403037c20 */ /* 0x000fc80008400000 */
[----:B------:R0:W3:Y:S02]  /*ac20*/  F2I.U32.TRUNC.NTZ R20, R3 ;  /* 0x0000000300147305 */ /* 0x0000e4000020f000 */
[----:B------:R-:W-:Y:S05]  /*ac30*/  @!P0 BRA `(.L_x_286) ;  /* 0x0000000000288947 */ /* 0x000fea0003800000 */
[----:B0-----:R-:W0:Y:S02]  /*ac40*/  LDC R3, c[0x0][0x634] ;  /* 0x00018d00ff037b82 */ /* 0x001e240000000800 */
        /* <DEDUP_REMOVED lines=9> */
.L_x_286:
[----:B------:R-:W5:Y:S01]  /*ace0*/  LDC.64 R30, c[0x0][0x640] ;  /* 0x00019000ff1e7b82 */ /* 0x000f620000000a00 */
[-CC-:B-1----:R-:W-:Y:S01]  /*acf0*/  SHF.R.U64 R23, R8, R0.reuse, R9.reuse ;  /* 0x0000000008177219 */ /* 0x182fe20000001209 */
[----:B---3--:R-:W-:Y:S01]  /*ad00*/  IMAD.MOV R20, RZ, RZ, -R20 ;  /* 0x000000ffff147224 */ /* 0x008fe200078e0a14 */
[----:B------:R-:W-:Y:S01]  /*ad10*/  SHF.R.U32.HI R0, RZ, R0, R9 ;  /* 0x00000000ff007219 */ /* 0x000fe20000011609 */
[----:B------:R-:W-:Y:S01]  /*ad20*/  ULDC UR4, c[0x0][0x154] ;  /* 0x0000550000047ab9 */ /* 0x000fe20000000800 */
[----:B0-----:R-:W-:Y:S01]  /*ad30*/  IADD3 R3, P0, RZ, -R23, RZ ;  /* 0x80000017ff037210 */ /* 0x001fe20007f1e0ff */
[----:B------:R-:W-:Y:S02]  /*ad40*/  IMAD R26, R21, R20, R12 ;  /* 0x00000014151a7224 */ /* 0x000fe400078e020c */
[----:B------:R-:W0:Y:S01]  /*ad50*/  LDC R6, c[0x0][0x618] ;  /* 0x00018600ff067b82 */ /* 0x000e220000000800 */
[----:B------:R-:W-:Y:S02]  /*ad60*/  IMAD.MOV.U32 R7, RZ, RZ, 0x1 ;  /* 0x00000001ff077424 */ /* 0x000fe400078e00ff */
[----:B------:R-:W-:-:S04]  /*ad70*/  IMAD.X R5, RZ, RZ, ~R0, P0 ;  /* 0x000000ffff057224 */ /* 0x000fc800000e0e00 */
[-C--:B------:R-:W-:Y:S01]  /*ad80*/  IMAD R0, R5, R14.reuse, RZ ;  /* 0x0000000e05007224 */ /* 0x080fe200078e02ff */
[----:B------:R-:W1:Y:S01]  /*ad90*/  LDC R8, c[0x0][0x608] ;  /* 0x00018200ff087b82 */ /* 0x000e620000000800 */
[----:B------:R-:W-:-:S04]  /*ada0*/  IMAD.WIDE.U32 R4, R3, R14, R16 ;  /* 0x0000000e03047225 */ /* 0x000fc800078e0010 */
[----:B------:R-:W-:Y:S01]  /*adb0*/  IMAD R3, R3, R15, R0 ;  /* 0x0000000f03037224 */ /* 0x000fe200078e0200 */
[----:B------:R-:W-:Y:S02]  /*adc0*/  I2FP.F32.U32 R0, R24 ;  /* 0x0000001800007245 */ /* 0x000fe40000201000 */
[----:B------:R-:W3:Y:S01]  /*add0*/  LDC R28, c[0x0][0x658] ;  /* 0x00019600ff1c7b82 */ /* 0x000ee20000000800 */
[----:B------:R-:W-:Y:S01]  /*ade0*/  IMAD.IADD R3, R5, 0x1, R3 ;  /* 0x0000000105037824 */ /* 0x000fe200078e0203 */
[----:B-----5:R-:W-:Y:S01]  /*adf0*/  ISETP.NE.U32.AND P0, PT, R30, RZ, PT ;  /* 0x000000ff1e00720c */ /* 0x020fe20003f05070 */
[----:B------:R-:W-:Y:S01]  /*ae00*/  FMUL R0, R0, UR4 ;  /* 0x0000000400007c20 */ /* 0x000fe20008400000 */
[----:B------:R-:W-:Y:S02]  /*ae10*/  IMAD.MOV.U32 R5, RZ, RZ, -0x1 ;  /* 0xffffffffff057424 */ /* 0x000fe400078e00ff */
[----:B------:R-:W-:Y:S01]  /*ae20*/  ISETP.NE.AND.EX P0, PT, R31, RZ, PT, P0 ;  /* 0x000000ff1f00720c */ /* 0x000fe20003f05300 */
[----:B------:R1:W2:Y:S01]  /*ae30*/  F2I.U32.TRUNC.NTZ R13, R0 ;  /* 0x00000000000d7305 */ /* 0x0002a2000020f000 */
[----:B------:R-:W2:Y:S01]  /*ae40*/  LDC R15, c[0x0][0x148] ;  /* 0x00005200ff0f7b82 */ /* 0x000ea20000000800 */
[----:B0-----:R-:W-:-:S02]  /*ae50*/  SHF.R.U64 R12, R4, R6, R3 ;  /* 0x00000006040c7219 */ /* 0x001fc40000001203 */
[----:B------:R-:W-:-:S05]  /*ae60*/  SHF.R.U32.HI R3, RZ, R6, R3 ;  /* 0x00000006ff037219 */ /* 0x000fca0000011603 */
[----:B------:R-:W0:Y:S01]  /*ae70*/  LDC R20, c[0x0][0x600] ;  /* 0x00018000ff147b82 */ /* 0x000e220000000800 */
[-CC-:B-1----:R-:W-:Y:S02]  /*ae80*/  SHF.R.U64 R10, R12, R8.reuse, R3.reuse ;  /* 0x000000080c0a7219 */ /* 0x182fe40000001203 */
[----:B------:R-:W-:-:S05]  /*ae90*/  SHF.R.U32.HI R3, RZ, R8, R3 ;  /* 0x00000008ff037219 */ /* 0x000fca0000011603 */
[----:B------:R-:W1:Y:S01]  /*aea0*/  LDC R21, c[0x0][0x648] ;  /* 0x00019200ff157b82 */ /* 0x000e620000000800 */
[-C--:B---3--:R-:W-:Y:S02]  /*aeb0*/  SHF.L.U32 R4, R5, R28.reuse, RZ ;  /* 0x0000001c05047219 */ /* 0x088fe400000006ff */
[-CC-:B------:R-:W-:Y:S02]  /*aec0*/  SHF.R.U64 R14, R10, R28.reuse, R3.reuse ;  /* 0x0000001c0a0e7219 */ /* 0x180fe40000001203 */
[----:B------:R-:W-:Y:S02]  /*aed0*/  SHF.R.U32.HI R5, RZ, R28, R3 ;  /* 0x0000001cff057219 */ /* 0x000fe40000011603 */
[----:B------:R-:W-:Y:S01]  /*aee0*/  LOP3.LUT R153, RZ, R4, RZ, 0x33, !PT ;  /* 0x00000004ff997212 */ /* 0x000fe200078e33ff */
[----:B------:R-:W3:Y:S01]  /*aef0*/  LDC R25, c[0x0][0x638] ;  /* 0x00018e00ff197b82 */ /* 0x000ee20000000800 */
[----:B------:R-:W-:Y:S01]  /*af00*/  SHF.L.U32 R28, R7, R28, RZ ;  /* 0x0000001c071c7219 */ /* 0x000fe200000006ff */
[----:B------:R-:W-:-:S06]  /*af10*/  IMAD.MOV.U32 R4, RZ, RZ, R14 ;  /* 0x000000ffff047224 */ /* 0x000fcc00078e000e */
[----:B------:R-:W0:Y:S01]  /*af20*/  LDC R27, c[0x0][0x610] ;  /* 0x00018400ff1b7b82 */ /* 0x000e220000000800 */
[----:B------:R-:W-:Y:S05]  /*af30*/  @!P0 BRA `(.L_x_287) ;  /* 0x0000000000288947 */ /* 0x000fea0003800000 */
[----:B------:R-:W5:Y:S02]  /*af40*/  LDC R3, c[0x0][0x64c] ;  /* 0x00019300ff037b82 */ /* 0x000f640000000800 */
[----:B-----5:R-:W-:-:S05]  /*af50*/  IADD3 R3, P0, R14, R3, RZ ;  /* 0x000000030e037210 */ /* 0x020fca0007f1e0ff */
        /* <DEDUP_REMOVED lines=8> */
.L_x_287:
[----:B------:R-:W-:Y:S01]  /*afe0*/  ISETP.NE.AND P0, PT, R2, 0x1, PT ;  /* 0x000000010200780c */ /* 0x000fe20003f05270 */
[----:B--2---:R-:W-:Y:S01]  /*aff0*/  IMAD.MOV R13, RZ, RZ, -R13 ;  /* 0x000000ffff0d7224 */ /* 0x004fe200078e0a0d */
[----:B-1----:R-:W-:Y:S01]  /*b000*/  SHF.R.U64 R0, R4, R21, R5 ;  /* 0x0000001504007219 */ /* 0x002fe20000001205 */
[----:B0-----:R-:W-:Y:S01]  /*b010*/  VIADD R5, R20, 0xffffffff ;  /* 0xffffffff14057836 */ /* 0x001fe20000000000 */
[----:B------:R-:W-:-:S03]  /*b020*/  LOP3.LUT R153, R10, R153, RZ, 0xc0, !PT ;  /* 0x000000990a997212 */ /* 0x000fc600078ec0ff */
[----:B------:R-:W-:Y:S01]  /*b030*/  IMAD.MOV R3, RZ, RZ, -R0 ;  /* 0x000000ffff037224 */ /* 0x000fe200078e0a00 */
[----:B------:R-:W-:Y:S01]  /*b040*/  LOP3.LUT R5, R12, R5, RZ, 0xc0, !PT ;  /* 0x000000050c057212 */ /* 0x000fe200078ec0ff */
[----:B------:R-:W-:Y:S02]  /*b050*/  IMAD R153, R28, R0, R153 ;  /* 0x000000001c997224 */ /* 0x000fe400078e0299 */
[----:B---3--:R-:W-:Y:S02]  /*b060*/  IMAD R0, R3, R25, R14 ;  /* 0x0000001903007224 */ /* 0x008fe400078e020e */
[----:B------:R-:W-:Y:S02]  /*b070*/  @P0 IMAD R26, R15, R13, R24 ;  /* 0x0000000d0f1a0224 */ /* 0x000fe400078e0218 */
[----:B------:R-:W-:Y:S02]  /*b080*/  IMAD R4, R0, R20, R5 ;  /* 0x0000001400047224 */ /* 0x000fe400078e0205 */
[----:B------:R-:W-:-:S02]  /*b090*/  IMAD R153, R153, R27, R26 ;  /* 0x0000001b99997224 */ /* 0x000fc400078e021a */
[----:B------:R-:W-:-:S03]  /*b0a0*/  IMAD.MOV.U32 R3, RZ, RZ, 0x1 ;  /* 0x00000001ff037424 */ /* 0x000fc600078e00ff */
[----:B------:R-:W-:Y:S02]  /*b0b0*/  SEL R154, R4, R153, !P0 ;  /* 0x00000099049a7207 */ /* 0x000fe40004000000 */
[----:B------:R-:W-:Y:S02]  /*b0c0*/  PRMT R0, R3, 0x7610, R0 ;  /* 0x0000761003007816 */ /* 0x000fe40000000000 */
[----:B------:R-:W-:-:S07]  /*b0d0*/  SEL R153, R153, R4, !P0 ;  /* 0x0000000499997207 */ /* 0x000fce0004000000 */
.L_x_285:
[----:B------:R-:W-:-:S13]  /*b0e0*/  LOP3.LUT P0, RZ, R0, 0xff, RZ, 0xc0, !PT ;  /* 0x000000ff00ff7812 */ /* 0x000fda000780c0ff */
[----:B------:R-:W-:Y:S05]  /*b0f0*/  @P0 BRA `(.L_x_288) ;  /* 0xffffff6000400947 */ /* 0x000fea000383ffff */
[----:B------:R-:W-:Y:S05]  /*b100*/  EXIT ;  /* 0x000000000000794d */ /* 0x000fea0003800000 */
.L_x_7:
[----:B0-----:R-:W-:Y:S01]  /*b110*/  ULDC.64 UR4, c[0x0][0x650] ;  /* 0x0001940000047ab9 */ /* 0x001fe20000000a00 */
        /* <DEDUP_REMOVED lines=25> */
.L_x_290:
[----:B------:R-:W0:Y:S01]  /*b2b0*/  LDC.64 R28, c[0x0][0x640] ;  /* 0x00019000ff1c7b82 */ /* 0x000e220000000a00 */
[-CC-:B------:R-:W-:Y:S01]  /*b2c0*/  SHF.R.U64 R22, R12, R6.reuse, R13.reuse ;  /* 0x000000060c167219 */ /* 0x180fe2000000120d */
[----:B------:R-:W-:Y:S01]  /*b2d0*/  IMAD.MOV.U32 R30, RZ, RZ, 0x1 ;  /* 0x00000001ff1e7424 */ /* 0x000fe200078e00ff */
[----:B------:R-:W-:Y:S02]  /*b2e0*/  SHF.R.U32.HI R6, RZ, R6, R13 ;  /* 0x00000006ff067219 */ /* 0x000fe4000001160d */
        /* <DEDUP_REMOVED lines=8> */
[----:B------:R-:W-:Y:S01]  /*b370*/  IMAD.IADD R9, R9, 0x1, R11 ;  /* 0x0000000109097824 */ /* 0x000fe200078e020b */
[----:B0-----:R-:W-:-:S04]  /*b380*/  ISETP.NE.U32.AND P0, PT, R28, RZ, PT ;  /* 0x000000ff1c00720c */ /* 0x001fc80003f05070 */
[----:B------:R-:W-:Y:S02]  /*b390*/  ISETP.NE.AND.EX P0, PT, R29, RZ, PT, P0 ;  /* 0x000000ff1d00720c */ /* 0x000fe40003f05300 */
[----:B------:R-:W0:Y:S01]  /*b3a0*/  LDC R20, c[0x0][0x600] ;  /* 0x00018000ff147b82 */ /* 0x000e220000000800 */
[-CC-:B-1----:R-:W-:Y:S01]  /*b3b0*/  SHF.R.U64 R14, R8, R10.reuse, R9.reuse ;  /* 0x0000000a080e7219 */ /* 0x182fe20000001209 */
[----:B------:R-:W-:Y:S01]  /*b3c0*/  IMAD.MOV.U32 R8, RZ, RZ, -0x1 ;  /* 0xffffffffff087424 */ /* 0x000fe200078e00ff */
[----:B------:R-:W-:-:S05]  /*b3d0*/  SHF.R.U32.HI R9, RZ, R10, R9 ;  /* 0x0000000aff097219 */ /* 0x000fca0000011609 */
[----:B------:R-:W1:Y:S01]  /*b3e0*/  LDC R26, c[0x0][0x648] ;  /* 0x00019200ff1a7b82 */ /* 0x000e620000000800 */
[-CC-:B--2---:R-:W-:Y:S02]  /*b3f0*/  SHF.R.U64 R21, R14, R12.reuse, R9.reuse ;  /* 0x0000000c0e157219 */ /* 0x184fe40000001209 */
[----:B------:R-:W-:-:S05]  /*b400*/  SHF.R.U32.HI R6, RZ, R12, R9 ;  /* 0x0000000cff067219 */ /* 0x000fca0000011609 */
[----:B------:R-:W2:Y:S01]  /*b410*/  LDC R27, c[0x0][0x638] ;  /* 0x00018e00ff1b7b82 */ /* 0x000ea20000000800 */
[-C--:B---3--:R-:W-:Y:S02]  /*b420*/  SHF.L.U32 R8, R8, R25.reuse, RZ ;  /* 0x0000001908087219 */ /* 0x088fe400000006ff */
[-CC-:B------:R-:W-:Y:S02]  /*b430*/  SHF.R.U64 R23, R21, R25.reuse, R6.reuse ;  /* 0x0000001915177219 */ /* 0x180fe40000001206 */
[----:B------:R-:W-:Y:S02]  /*b440*/  LOP3.LUT R32, RZ, R8, RZ, 0x33, !PT ;  /* 0x00000008ff207212 */ /* 0x000fe400078e33ff */
[----:B------:R-:W-:Y:S01]  /*b450*/  SHF.R.U32.HI R9, RZ, R25, R6 ;  /* 0x00000019ff097219 */ /* 0x000fe20000011606 */
[----:B------:R-:W3:Y:S01]  /*b460*/  LDC R31, c[0x0][0x610] ;  /* 0x00018400ff1f7b82 */ /* 0x000ee20000000800 */
[----:B------:R-:W-:Y:S01]  /*b470*/  IMAD.MOV.U32 R8, RZ, RZ, R23 ;  /* 0x000000ffff087224 */ /* 0x000fe200078e0017 */
[----:B------:R-:W-:Y:S06]  /*b480*/  @!P0 BRA `(.L_x_291) ;  /* 0x0000000000288947 */ /* 0x000fec0003800000 */
        /* <DEDUP_REMOVED lines=10> */
.L_x_291:
[----:B------:R-:W-:Y:S02]  /*b530*/  ISETP.NE.AND P0, PT, R2, 0x1, PT ;  /* 0x000000010200780c */ /* 0x000fe40003f05270 */
[----:B-1----:R-:W-:Y:S01]  /*b540*/  SHF.R.U64 R6, R8, R26, R9 ;  /* 0x0000001a08067219 */ /* 0x002fe20000001209 */
[----:B0-----:R-:W-:Y:S01]  /*b550*/  VIADD R9, R20, 0xffffffff ;  /* 0xffffffff14097836 */ /* 0x001fe20000000000 */
[----:B------:R-:W-:Y:S02]  /*b560*/  SHF.L.U32 R30, R30, R25, RZ ;  /* 0x000000191e1e7219 */ /* 0x000fe400000006ff */
[----:B------:R-:W-:Y:S01]  /*b570*/  LOP3.LUT R5, R21, R32, RZ, 0xc0, !PT ;  /* 0x0000002015057212 */ /* 0x000fe200078ec0ff */
[----:B------:R-:W-:-:S04]  /*b580*/  IMAD.MOV R8, RZ, RZ, -R6 ;  /* 0x000000ffff087224 */ /* 0x000fc800078e0a06 */
[----:B------:R-:W-:Y:S01]  /*b590*/  IMAD R6, R30, R6, R5 ;  /* 0x000000061e067224 */ /* 0x000fe200078e0205 */
[----:B------:R-:W-:Y:S01]  /*b5a0*/  LOP3.LUT R5, R14, R9, RZ, 0xc0, !PT ;  /* 0x000000090e057212 */ /* 0x000fe200078ec0ff */
[----:B------:R-:W-:Y:S02]  /*b5b0*/  @P0 IMAD R3, R7, R24, R4 ;  /* 0x0000001807030224 */ /* 0x000fe400078e0204 */
[----:B--2---:R-:W-:Y:S02]  /*b5c0*/  IMAD R4, R8, R27, R23 ;  /* 0x0000001b08047224 */ /* 0x004fe400078e0217 */
[----:B---3--:R-:W-:Y:S02]  /*b5d0*/  IMAD R3, R6, R31, R3 ;  /* 0x0000001f06037224 */ /* 0x008fe400078e0203 */
[----:B------:R-:W-:Y:S02]  /*b5e0*/  IMAD R4, R4, R20, R5 ;  /* 0x0000001404047224 */ /* 0x000fe400078e0205 */
[----:B------:R-:W-:-:S02]  /*b5f0*/  IMAD.MOV.U32 R8, RZ, RZ, 0x1 ;  /* 0x00000001ff087424 */ /* 0x000fc400078e00ff */
[----:B------:R-:W-:Y:S01]  /*b600*/  IMAD.MOV.U32 R6, RZ, RZ, R22 ;  /* 0x000000ffff067224 */ /* 0x000fe200078e0016 */
[----:B------:R-:W-:Y:S02]  /*b610*/  SEL R21, R4, R3, !P0 ;  /* 0x0000000304157207 */ /* 0x000fe40004000000 */
[----:B------:R-:W-:-:S07]  /*b620*/  SEL R20, R3, R4, !P0 ;  /* 0x0000000403147207 */ /* 0x000fce0004000000 */
.L_x_289:
[----:B------:R-:W-:-:S08]  /*b630*/  NOP ;  /* 0x0000000000007918 */ /* 0x000fd00000000000 */
[----:B------:R-:W0:-:S00]  /*b640*/  USETMAXREG.DEALLOC.CTAPOOL 0x28 ;  /* 0x00000028000079c8 */ /* 0x000e0000080e0500 */
[----:B0-----:R-:W-:-:S13]  /*b650*/  ISETP.NE.AND P0, PT, R0, RZ, PT ;  /* 0x000000ff0000720c */ /* 0x001fda0003f05270 */
[----:B------:R-:W-:Y:S05]  /*b660*/  @P0 EXIT ;  /* 0x000000000000094d */ /* 0x000fea0003800000 */
[----:B------:R-:W-:Y:S01]  /*b670*/  LOP3.LUT P0, RZ, R8, 0xff, RZ, 0xc0, !PT ;  /* 0x000000ff08ff7812 */ /* 0x000fe2000780c0ff */
[----:B------:R-:W-:Y:S02]  /*b680*/  IMAD.MOV.U32 R0, RZ, RZ, 0x1 ;  /* 0x00000001ff007424 */ /* 0x000fe400078e00ff */
[----:B------:R-:W-:-:S10]  /*b690*/  IMAD.MOV.U32 R3, RZ, RZ, RZ ;  /* 0x000000ffff037224 */ /* 0x000fd400078e00ff */
[----:B------:R-:W-:Y:S05]  /*b6a0*/  @!P0 BRA `(.L_x_292) ;  /* 0x0000000c00788947 */ /* 0x000fea0003800000 */
[----:B------:R-:W0:Y:S01]  /*b6b0*/  LDC R0, c[0x0][0x28c] ;  /* 0x0000a300ff007b82 */ /* 0x000e220000000800 */
[----:B------:R-:W1:Y:S01]  /*b6c0*/  S2R R11, SR_CgaCtaId ;  /* 0x00000000000b7919 */ /* 0x000e620000008800 */
[----:B------:R-:W-:Y:S01]  /*b6d0*/  ULDC UR5, c[0x0][0x658] ;  /* 0x0001960000057ab9 */ /* 0x000fe20000000800 */
[----:B------:R-:W-:Y:S01]  /*b6e0*/  UMOV UR7, 0xffffffff ;  /* 0xffffffff00077882 */ /* 0x000fe20000000000 */
[----:B------:R-:W-:Y:S01]  /*b6f0*/  ULDC UR6, c[0x0][0xc] ;  /* 0x0000030000067ab9 */ /* 0x000fe20000000800 */
[----:B------:R-:W-:Y:S01]  /*b700*/  USHF.L.U32 UR9, UR7, UR5, URZ ;  /* 0x0000000507097299 */ /* 0x000fe2000800063f */
[----:B------:R-:W-:Y:S01]  /*b710*/  BSSY B0, `(.L_x_292) ;  /* 0x00000d7000007945 */ /* 0x000fe20003800000 */
[----:B------:R-:W-:Y:S01]  /*b720*/  UMOV UR8, 0x1 ;  /* 0x0000000100087882 */ /* 0x000fe20000000000 */
[----:B------:R-:W-:Y:S01]  /*b730*/  ULDC UR7, c[0x0][0x10] ;  /* 0x0000040000077ab9 */ /* 0x000fe20000000800 */
[----:B------:R-:W-:Y:S01]  /*b740*/  USHF.L.U32 UR5, UR8, UR5, URZ ;  /* 0x0000000508057299 */ /* 0x000fe2000800063f */
[----:B------:R-:W-:Y:S01]  /*b750*/  IMAD.MOV.U32 R9, RZ, RZ, 0x1 ;  /* 0x00000001ff097424 */ /* 0x000fe200078e00ff */
[----:B------:R-:W-:Y:S01]  /*b760*/  UIMAD.WIDE.U32 UR6, UR6, UR7, URZ ;  /* 0x00000007060672a5 */ /* 0x000fe2000f8e003f */
[----:B------:R-:W-:Y:S01]  /*b770*/  LOP3.LUT R13, R19, 0x2, RZ, 0xfc, !PT ;  /* 0x00000002130d7812 */ /* 0x000fe200078efcff */
[----:B------:R-:W-:Y:S01]  /*b780*/  ULDC UR8, c[0x0][0x14] ;  /* 0x0000050000087ab9 */ /* 0x000fe20000000800 */
[----:B------:R-:W-:Y:S01]  /*b790*/  ULDC UR4, c[0x0][0x600] ;  /* 0x0001800000047ab9 */ /* 0x000fe20000000800 */
[----:B------:R-:W-:-:S02]  /*b7a0*/  UIMAD.WIDE.U32 UR30, UR6, UR8, URZ ;  /* 0x00000008061e72a5 */ /* 0x000fc4000f8e003f */
[----:B------:R-:W-:Y:S02]  /*b7b0*/  UIMAD UR7, UR7, UR8, URZ ;  /* 0x00000008070772a4 */ /* 0x000fe4000f8e023f */
[----:B------:R-:W-:Y:S02]  /*b7c0*/  UIADD3 UR4, UR4, -0x1, URZ ;  /* 0xffffffff04047890 */ /* 0x000fe4000fffe03f */
[----:B------:R-:W-:Y:S02]  /*b7d0*/  ULOP3.LUT UR6, URZ, UR9, URZ, 0x33, !UPT ;  /* 0x000000093f067292 */ /* 0x000fe4000f8e333f */
[----:B------:R-:W-:Y:S01]  /*b7e0*/  UIADD3 UR7, UR31, UR7, URZ ;  /* 0x000000071f077290 */ /* 0x000fe2000fffe03f */
[----:B0-----:R-:W-:Y:S01]  /*b7f0*/  VIADD R0, R0, 0x3f ;  /* 0x0000003f00007836 */ /* 0x001fe20000000000 */
[----:B------:R-:W-:-:S04]  /*b800*/  ULDC.64 UR38, c[0x0][0x198] ;  /* 0x0000660000267ab9 */ /* 0x000fc80000000a00 */
[----:B------:R-:W-:-:S04]  /*b810*/  SHF.R.S32.HI R3, RZ, 0x1f, R0 ;  /* 0x0000001fff037819 */ /* 0x000fc80000011400 */
[----:B------:R-:W-:Y:S01]  /*b820*/  LEA.HI R8, R3, R0, RZ, 0x6 ;  /* 0x0000000003087211 */ /* 0x000fe200078f30ff */
[C---:B-1----:R-:W-:Y:S02]  /*b830*/  IMAD.SHL.U32 R10, R11.reuse, 0x40, RZ ;  /* 0x000000400b0a7824 */ /* 0x042fe400078e00ff */
[----:B------:R-:W-:Y:S01]  /*b840*/  IMAD.SHL.U32 R11, R11, 0x800, RZ ;  /* 0x000008000b0b7824 */ /* 0x000fe200078e00ff */
[----:B------:R-:W-:Y:S01]  /*b850*/  SHF.R.S32.HI R8, RZ, 0x6, R8 ;  /* 0x00000006ff087819 */ /* 0x000fe20000011408 */
[----:B------:R-:W-:Y:S01]  /*b860*/  IMAD.MOV.U32 R0, RZ, RZ, 0x1 ;  /* 0x00000001ff007424 */ /* 0x000fe200078e00ff */
[----:B------:R-:W-:Y:S01]  /*b870*/  LOP3.LUT R10, R10, 0x40, RZ, 0xc0, !PT ;  /* 0x000000400a0a7812 */ /* 0x000fe200078ec0ff */
[----:B------:R-:W-:Y:S01]  /*b880*/  IMAD.MOV.U32 R3, RZ, RZ, RZ ;  /* 0x000000ffff037224 */ /* 0x000fe200078e00ff */
[----:B------:R-:W-:Y:S01]  /*b890*/  LOP3.LUT R11, R11, 0x800, RZ, 0xc0, !PT ;  /* 0x000008000b0b7812 */ /* 0x000fe200078ec0ff */
[----:B------:R-:W-:-:S07]  /*b8a0*/  VIADD R12, R8, 0x1 ;  /* 0x00000001080c7836 */ /* 0x000fce0000000000 */
.L_x_303:
[----:B------:R-:W-:-:S03]  /*b8b0*/  UMOV UR8, 0xffffffff ;  /* 0xffffffff00087882 */ /* 0x000fc60000000000 */
[----:B------:R-:W-:Y:S05]  /*b8c0*/  BRA.DIV UR8, `(.L_x_293) ;  /* 0x0000000e08d87947 */ /* 0x000fea000b800000 */
[----:B------:R-:W-:-:S13]  /*b8d0*/  ELECT P6, URZ, PT ;  /* 0x00000000003f782f */ /* 0x000fda00038c0000 */
.L_x_314:
[----:B------:R-:W0:Y:S01]  /*b8e0*/  LDC R4, c[0x0][0x28c] ;  /* 0x0000a300ff047b82 */ /* 0x000e220000000800 */
[----:B------:R-:W-:Y:S01]  /*b8f0*/  BSSY B1, `(.L_x_294) ;  /* 0x0000044000017945 */ /* 0x000fe20003800000 */
[----:B0-----:R-:W-:-:S13]  /*b900*/  ISETP.LT.OR P6, PT, R4, 0x1, !P6 ;  /* 0x000000010400780c */ /* 0x001fda00077c1670 */
[----:B------:R-:W-:Y:S05]  /*b910*/  @P6 BRA `(.L_x_295) ;  /* 0x0000000400046947 */ /* 0x000fea0003800000 */
[----:B------:R-:W-:Y:S02]  /*b920*/  IMAD.SHL.U32 R22, R20, 0x100, RZ ;  /* 0x0000010014167824 */ /* 0x000fe400078e00ff */
[----:B------:R-:W-:Y:S02]  /*b930*/  IMAD R21, R21, 0x80, R10 ;  /* 0x0000008015157824 */ /* 0x000fe400078e020a */
[----:B------:R-:W-:Y:S02]  /*b940*/  IMAD.MOV.U32 R24, RZ, RZ, RZ ;  /* 0x000000ffff187224 */ /* 0x000fe400078e00ff */
[----:B------:R-:W-:Y:S02]  /*b950*/  IMAD.MOV.U32 R4, RZ, RZ, R12 ;  /* 0x000000ffff047224 */ /* 0x000fe400078e000c */
[----:B------:R-:W-:Y:S02]  /*b960*/  IMAD.MOV.U32 R5, RZ, RZ, R0 ;  /* 0x000000ffff057224 */ /* 0x000fe400078e0000 */
[----:B------:R-:W-:-:S07]  /*b970*/  IMAD.MOV.U32 R14, RZ, RZ, R3 ;  /* 0x000000ffff0e7224 */ /* 0x000fce00078e0003 */
.L_x_298:
[----:B------:R-:W0:Y:S01]  /*b980*/  S2R R20, SR_CgaCtaId ;  /* 0x0000000000147919 */ /* 0x000e220000008800 */
[----:B------:R-:W-:Y:S02]  /*b990*/  MOV R7, 0x400 ;  /* 0x0000040000077802 */ /* 0x000fe40000000f00 */
[----:B------:R-:W-:-:S13]  /*b9a0*/  LOP3.LUT P1, RZ, R18, 0x7f, RZ, 0xc0, !PT ;  /* 0x0000007f12ff7812 */ /* 0x000fda000782c0ff */
[----:B------:R-:W1:Y:S01]  /*b9b0*/  @!P1 LDC R15, c[0x0][0x500] ;  /* 0x00014000ff0f9b82 */ /* 0x000e620000000800 */
[----:B0-----:R-:W-:Y:S02]  /*b9c0*/  LEA R23, R20, R7, 0x18 ;  /* 0x0000000714177211 */ /* 0x001fe400078ec0ff */
[----:B------:R-:W-:-:S03]  /*b9d0*/  SHF.L.U32 R7, R5, 0x1f, RZ ;  /* 0x0000001f05077819 */ /* 0x000fc600000006ff */
[----:B------:R-:W-:-:S04]  /*b9e0*/  IMAD R20, R14, 0x8, R23 ;  /* 0x000000080e147824 */ /* 0x000fc800078e0217 */
[----:B------:R-:W0:Y:S02]  /*b9f0*/  SYNCS.PHASECHK.TRANS64.TRYWAIT P0, [R20+URZ+0x20], R7 ;  /* 0x00002007140075a7 */ /* 0x000e24000800017f */
[----:B01----:R-:W-:Y:S05]  /*ba00*/  @!P0 BRA `(.L_x_296) ;  /* 0x0000000c00a88947 */ /* 0x003fea0003800000 */
.L_x_315:
[----:B0-----:R-:W-:Y:S01]  /*ba10*/  PRMT R7, R13, 0x9910, RZ ;  /* 0x000099100d077816 */ /* 0x001fe200000000ff */
[----:B------:R0:W-:Y:S03]  /*ba20*/  @!P1 SYNCS.ARRIVE.TRANS64 RZ, [R20+URZ], R15 ;  /* 0x0000000f14ff99a7 */ /* 0x0001e6000800003f */
[----:B------:R-:W-:-:S13]  /*ba30*/  ISETP.NE.AND P0, PT, R7, 0x2, PT ;  /* 0x000000020700780c */ /* 0x000fda0003f05270 */
[----:B0-----:R-:W-:Y:S05]  /*ba40*/  @P0 BRA `(.L_x_297) ;  /* 0x0000000000040947 */ /* 0x001fea0003800000 */
[----:B------:R-:W-:Y:S01]  /*ba50*/  BPT.TRAP 0x1 ;  /* 0x000000040000795c */ /* 0x000fe20000300000 */
.L_x_297:
[----:B------:R-:W-:Y:S01]  /*ba60*/  IMAD R7, R14, 0x10000, R23 ;  /* 0x000100000e077824 */ /* 0x000fe200078e0217 */
[----:B------:R-:W-:Y:S01]  /*ba70*/  R2UR UR34, R24 ;  /* 0x00000000182272ca */ /* 0x000fe200000e0000 */
[----:B------:R-:W-:Y:S01]  /*ba80*/  VIADD R4, R4, 0xffffffff ;  /* 0xffffffff04047836 */ /* 0x000fe20000000000 */
[----:B------:R-:W-:Y:S01]  /*ba90*/  R2UR UR33, R20 ;  /* 0x00000000142172ca */ /* 0x000fe200000e0000 */
[----:B------:R-:W-:Y:S01]  /*baa0*/  UIADD3 UR14, UP0, UR38, 0xf0, URZ ;  /* 0x000000f0260e7890 */ /* 0x000fe2000ff1e03f */
[----:B------:R-:W-:Y:S01]  /*bab0*/  R2UR UR24, R7 ;  /* 0x00000000071872ca */ /* 0x000fe200000e0000 */
[----:B------:R-:W-:Y:S01]  /*bac0*/  IMAD R7, R14, 0x2000, R11 ;  /* 0x000020000e077824 */ /* 0x000fe200078e020b */
[----:B------:R-:W-:Y:S01]  /*bad0*/  R2UR UR36, R6 ;  /* 0x00000000062472ca */ /* 0x000fe200000e0000 */
[----:B------:R-:W-:Y:S01]  /*bae0*/  UIADD3 UR40, UP1, UR38, 0x1f0, URZ ;  /* 0x000001f026287890 */ /* 0x000fe2000ff3e03f */
[----:B------:R-:W-:Y:S01]  /*baf0*/  R2UR UR35, R22 ;  /* 0x00000000162372ca */ /* 0x000fe200000e0000 */
[----:B------:R-:W-:Y:S01]  /*bb00*/  IMAD R7, R7, 0x4, R23 ;  /* 0x0000000407077824 */ /* 0x000fe200078e0217 */
[----:B------:R-:W-:Y:S01]  /*bb10*/  R2UR UR19, R21 ;  /* 0x00000000151372ca */ /* 0x000fe200000e0000 */
[----:B------:R-:W-:Y:S01]  /*bb20*/  UIADD3.X UR15, URZ, UR39, URZ, UP0, !UPT ;  /* 0x000000273f0f7290 */ /* 0x000fe200087fe43f */
[----:B------:R-:W-:Y:S01]  /*bb30*/  ISETP.GT.AND P1, PT, R4, 0x1, PT ;  /* 0x000000010400780c */ /* 0x000fe20003f24270 */
[----:B------:R-:W-:Y:S01]  /*bb40*/  UIADD3 UR26, UR34, 0x20, URZ ;  /* 0x00000020221a7890 */ /* 0x000fe2000fffe03f */
[----:B------:R-:W-:Y:S01]  /*bb50*/  R2UR UR8, R7 ;  /* 0x00000000070872ca */ /* 0x000fe200000e0000 */
[----:B------:R-:W-:Y:S01]  /*bb60*/  UIADD3.X UR41, URZ, UR39, URZ, UP1, !UPT ;  /* 0x000000273f297290 */ /* 0x000fe20008ffe43f */
[----:B------:R-:W-:Y:S01]  /*bb70*/  VIADD R14, R14, 0x1 ;  /* 0x000000010e0e7836 */ /* 0x000fe20000000000 */
[----:B------:R-:W-:Y:S01]  /*bb80*/  UIADD3 UR32, UR24, 0x100, URZ ;  /* 0x0000010018207890 */ /* 0x000fe2000fffe03f */
[----:B------:R-:W-:Y:S01]  /*bb90*/  VIADD R24, R24, 0x40 ;  /* 0x0000004018187836 */ /* 0x000fe20000000000 */
[----:B------:R-:W-:Y:S01]  /*bba0*/  UIADD3 UR24, UR24, 0x8100, URZ ;  /* 0x0000810018187890 */ /* 0x000fe2000fffe03f */
[----:B------:R-:W-:Y:S01]  /*bbb0*/  UMOV UR22, 0x0 ;  /* 0x0000000000167882 */ /* 0x000fe20000000000 */
[----:B------:R-:W-:Y:S01]  /*bbc0*/  UMOV UR23, 0x10000000 ;  /* 0x1000000000177882 */ /* 0x000fe20000000000 */
[----:B------:R-:W-:Y:S01]  /*bbd0*/  ISETP.NE.AND P0, PT, R14, 0x4, PT ;  /* 0x000000040e00780c */ /* 0x000fe20003f05270 */
[----:B------:R-:W-:Y:S01]  /*bbe0*/  UMOV UR25, UR33 ;  /* 0x0000002100197c82 */ /* 0x000fe20008000000 */
[----:B------:R-:W-:Y:S01]  /*bbf0*/  UMOV UR28, UR36 ;  /* 0x00000024001c7c82 */ /* 0x000fe20008000000 */
[----:B------:R-:W-:-:S02]  /*bc00*/  UMOV UR27, UR35 ;  /* 0x00000023001b7c82 */ /* 0x000fc40008000000 */
[----:B------:R-:W-:Y:S01]  /*bc10*/  UIADD3 UR16, UR8, 0x40100, URZ ;  /* 0x0004010008107890 */ /* 0x000fe2000fffe03f */
[----:B------:R0:W-:Y:S01]  /*bc20*/  UTMALDG.3D [UR32], [UR14], desc[UR22] ;  /* 0x000016200e0075b4 */ /* 0x0001e20008011000 */
[----:B------:R-:W-:Y:S01]  /*bc30*/  UIADD3 UR8, UR8, 0x44100, URZ ;  /* 0x0004410008087890 */ /* 0x000fe2000fffe03f */
[----:B------:R-:W-:Y:S01]  /*bc40*/  SEL R20, RZ, 0x1, P0 ;  /* 0x00000001ff147807 */ /* 0x000fe20000000000 */
[----:B------:R-:W-:Y:S01]  /*bc50*/  UMOV UR13, 0x30000 ;  /* 0x00030000000d7882 */ /* 0x000fe20000000000 */
[----:B------:R-:W-:Y:S01]  /*bc60*/  UMOV UR17, UR33 ;  /* 0x0000002100117c82 */ /* 0x000fe20008000000 */
[----:B------:R-:W-:Y:S01]  /*bc70*/  UMOV UR18, UR34 ;  /* 0x0000002200127c82 */ /* 0x000fe20008000000 */
[----:B------:R-:W-:Y:S01]  /*bc80*/  UMOV UR20, UR36 ;  /* 0x0000002400147c82 */ /* 0x000fe20008000000 */
[----:B------:R-:W-:Y:S01]  /*bc90*/  UMOV UR9, UR33 ;  /* 0x0000002100097c82 */ /* 0x000fe20008000000 */
[----:B------:R-:W-:Y:S01]  /*bca0*/  UMOV UR11, UR19 ;  /* 0x00000013000b7c82 */ /* 0x000fe20008000000 */
[----:B------:R-:W-:Y:S01]  /*bcb0*/  UMOV UR12, UR36 ;  /* 0x00000024000c7c82 */ /* 0x000fe20008000000 */
[----:B------:R0:W-:Y:S01]  /*bcc0*/  UTMALDG.3D [UR24], [UR14], desc[UR22] ;  /* 0x000016180e0075b4 */ /* 0x0001e20008011000 */
[----:B------:R-:W-:Y:S01]  /*bcd0*/  UMOV UR10, UR26 ;  /* 0x0000001a000a7c82 */ /* 0x000fe20008000000 */
[----:B------:R-:W-:-:S02]  /*bce0*/  LOP3.LUT R5, R5, R20, RZ, 0x3c, !PT ;  /* 0x0000001405057212 */ /* 0x000fc400078e3cff */
[----:B------:R-:W-:Y:S01]  /*bcf0*/  SEL R14, R14, RZ, P0 ;  /* 0x000000ff0e0e7207 */ /* 0x000fe20000000000 */
[----:B------:R0:W-:Y:S01]  /*bd00*/  UTMALDG.3D.MULTICAST [UR16], [UR40], UR13, desc[UR22] ;  /* 0x00001610280073b4 */ /* 0x0001e2000801180d */
[----:B------:R0:W-:Y:S02]  /*bd10*/  UTMALDG.3D.MULTICAST [UR8], [UR40], UR13, desc[UR22] ;  /* 0x00001608280073b4 */ /* 0x0001e4000801180d */
[----:B0-----:R-:W-:Y:S05]  /*bd20*/  @P1 BRA `(.L_x_298) ;  /* 0xfffffffc00141947 */ /* 0x001fea000383ffff */
.L_x_295:
[----:B------:R-:W-:Y:S05]  /*bd30*/  BSYNC B1 ;  /* 0x0000000000017941 */ /* 0x000fea0003800000 */
.L_x_294:
[----:B------:R-:W-:Y:S01]  /*bd40*/  LOP3.LUT P1, RZ, R9, 0xff, RZ, 0xc0, !PT ;  /* 0x000000ff09ff7812 */ /* 0x000fe2000782c0ff */
[----:B------:R-:W-:Y:S01]  /*bd50*/  IMAD.IADD R3, R8, 0x1, R3 ;  /* 0x0000000108037824 */ /* 0x000fe200078e0203 */
[----:B------:R-:W-:Y:S01]  /*bd60*/  IADD3 R16, P2, R16, UR30, RZ ;  /* 0x0000001e10107c10 */ /* 0x000fe2000ff5e0ff */
[----:B------:R-:W-:Y:S01]  /*bd70*/  ULDC.64 UR8, c[0x0][0x650] ;  /* 0x0001940000087ab9 */ /* 0x000fe20000000a00 */
[----:B------:R-:W-:Y:S01]  /*bd80*/  BSSY B1, `(.L_x_299) ;  /* 0x000006d000017945 */ /* 0x000fe20003800000 */
[----:B------:R-:W-:Y:S01]  /*bd90*/  IMAD.MOV.U32 R20, RZ, RZ, -0x1 ;  /* 0xffffffffff147424 */ /* 0x000fe200078e00ff */
[----:B------:R-:W-:Y:S01]  /*bda0*/  ISETP.GT.U32.AND P0, PT, R3, 0x3, PT ;  /* 0x000000030300780c */ /* 0x000fe20003f04070 */
[----:B------:R-:W-:Y:S01]  /*bdb0*/  IMAD.MOV.U32 R21, RZ, RZ, -0x1 ;  /* 0xffffffffff157424 */ /* 0x000fe200078e00ff */
[----:B------:R-:W-:Y:S02]  /*bdc0*/  SHF.R.U32.HI R4, RZ, 0x2, R3 ;  /* 0x00000002ff047819 */ /* 0x000fe40000011603 */
[----:B------:R-:W-:-:S02]  /*bdd0*/  ISETP.LT.U32.AND P0, PT, R8, 0x4, P0 ;  /* 0x000000040800780c */ /* 0x000fc40000701070 */
[----:B------:R-:W-:Y:S01]  /*bde0*/  IADD3.X R17, R17, UR7, RZ, P2, !PT ;  /* 0x0000000711117c10 */ /* 0x000fe200097fe4ff */
[----:B------:R-:W0:Y:S01]  /*bdf0*/  @P1 S2R R6, SR_CgaCtaId ;  /* 0x0000000000061919 */ /* 0x000e220000008800 */
[----:B------:R-:W-:Y:S02]  /*be00*/  @P1 MOV R5, 0x400 ;  /* 0x0000040000051802 */ /* 0x000fe40000000f00 */
[----:B------:R-:W-:Y:S02]  /*be10*/  ISETP.GE.U32.AND P2, PT, R16, UR8, PT ;  /* 0x0000000810007c0c */ /* 0x000fe4000bf46070 */
[----:B------:R-:W-:Y:S02]  /*be20*/  LOP3.LUT R4, R4, 0x1, RZ, 0xc0, !PT ;  /* 0x0000000104047812 */ /* 0x000fe400078ec0ff */
[----:B------:R-:W-:Y:S02]  /*be30*/  LOP3.LUT R3, R3, 0x3, RZ, 0xc0, !PT ;  /* 0x0000000303037812 */ /* 0x000fe400078ec0ff */
[----:B------:R-:W-:-:S02]  /*be40*/  PRMT R9, RZ, 0x7610, R9 ;  /* 0x00007610ff097816 */ /* 0x000fc40000000009 */
[----:B0-----:R-:W-:Y:S01]  /*be50*/  @P1 LEA R5, R6, R5, 0x18 ;  /* 0x0000000506051211 */ /* 0x001fe200078ec0ff */
[----:B------:R-:W-:-:S03]  /*be60*/  IMAD.MOV.U32 R6, RZ, RZ, -0x1 ;  /* 0xffffffffff067424 */ /* 0x000fc600078e00ff */
[----:B------:R0:W-:Y:S01]  /*be70*/  @P1 SYNCS.ARRIVE.TRANS64.A1T0 RZ, [R5+URZ+0x58], RZ ;  /* 0x000058ff05ff19a7 */ /* 0x0001e2000810003f */
[----:B------:R-:W-:-:S04]  /*be80*/  ISETP.NE.U32.AND P1, PT, R4, 0x1, PT ;  /* 0x000000010400780c */ /* 0x000fc80003f25070 */
[----:B------:R-:W-:Y:S02]  /*be90*/  ISETP.GT.U32.AND P1, PT, R8, 0x3, !P1 ;  /* 0x000000030800780c */ /* 0x000fe40004f24070 */
[----:B0-----:R-:W-:Y:S02]  /*bea0*/  SEL R5, RZ, 0x1, !P0 ;  /* 0x00000001ff057807 */ /* 0x001fe40004000000 */
[----:B------:R-:W-:Y:S02]  /*beb0*/  ISETP.GE.U32.AND.EX P0, PT, R17, UR9, PT, P2 ;  /* 0x0000000911007c0c */ /* 0x000fe4000bf06120 */
[----:B------:R-:W-:-:S04]  /*bec0*/  SEL R4, RZ, 0x1, !P1 ;  /* 0x00000001ff047807 */ /* 0x000fc80004800000 */
[----:B------:R-:W-:Y:S02]  /*bed0*/  LOP3.LUT R0, R4, R0, R5, 0x96, !PT ;  /* 0x0000000004007212 */ /* 0x000fe400078e9605 */
[----:B------:R-:W-:-:S05]  /*bee0*/  PRMT R4, RZ, 0x7610, R4 ;  /* 0x00007610ff047816 */ /* 0x000fca0000000004 */
[----:B------:R-:W-:Y:S05]  /*bef0*/  @P0 BRA `(.L_x_300) ;  /* 0x0000000400540947 */ /* 0x000fea0003800000 */
[----:B------:R-:W0:Y:S01]  /*bf00*/  S2R R15, SR_CTAID.X ;  /* 0x00000000000f7919 */ /* 0x000e220000002500 */
[----:B------:R-:W-:Y:S01]  /*bf10*/  ULDC.64 UR8, c[0x0][0x628] ;  /* 0x00018a0000087ab9 */ /* 0x000fe20000000a00 */
[----:B------:R-:W-:Y:S01]  /*bf20*/  ULDC UR11, c[0x0][0x630] ;  /* 0x00018c00000b7ab9 */ /* 0x000fe20000000800 */
[----:B------:R-:W-:Y:S01]  /*bf30*/  ISETP.NE.U32.AND P0, PT, RZ, UR8, PT ;  /* 0x00000008ff007c0c */ /* 0x000fe2000bf05070 */
[----:B------:R-:W1:Y:S01]  /*bf40*/  S2R R20, SR_CTAID.Y ;  /* 0x0000000000147919 */ /* 0x000e620000002600 */
[----:B------:R-:W-:Y:S01]  /*bf50*/  ULDC UR12, c[0x0][0x150] ;  /* 0x00005400000c7ab9 */ /* 0x000fe20000000800 */
[----:B------:R-:W-:Y:S01]  /*bf60*/  IMAD.MOV.U32 R4, RZ, RZ, R16 ;  /* 0x000000ffff047224 */ /* 0x000fe200078e0010 */
[----:B------:R-:W-:Y:S01]  /*bf70*/  ISETP.NE.AND.EX P0, PT, RZ, UR9, PT, P0 ;  /* 0x00000009ff007c0c */ /* 0x000fe2000bf05300 */
[----:B------:R-:W-:Y:S01]  /*bf80*/  IMAD.MOV.U32 R5, RZ, RZ, R17 ;  /* 0x000000ffff057224 */ /* 0x000fe200078e0011 */
[----:B0-----:R-:W-:-:S11]  /*bf90*/  I2FP.F32.U32 R22, R15 ;  /* 0x0000000f00167245 */ /* 0x001fd60000201000 */
[----:B------:R-:W-:Y:S05]  /*bfa0*/  @!P0 BRA `(.L_x_301) ;  /* 0x0000000000288947 */ /* 0x000fea0003800000 */
[----:B------:R-:W-:Y:S02]  /*bfb0*/  ULDC UR10, c[0x0][0x634] ;  /* 0x00018d00000a7ab9 */ /* 0x000fe40000000800 */
[----:B------:R-:W-:-:S05]  /*bfc0*/  IADD3 R5, P0, R16, UR10, RZ ;  /* 0x0000000a10057c10 */ /* 0x000fca000ff1e0ff */
[----:B------:R-:W-:-:S04]  /*bfd0*/  IMAD.X R21, RZ, RZ, R17, P0 ;  /* 0x000000ffff157224 */ /* 0x000fc800000e0611 */
[----:B------:R-:W-:-:S04]  /*bfe0*/  IMAD.WIDE.U32 R6, R21, UR8, RZ ;  /* 0x0000000815067c25 */ /* 0x000fc8000f8e00ff */
[----:B------:R-:W-:-:S04]  /*bff0*/  IMAD.WIDE.U32 R6, P0, R5, UR9, R6 ;  /* 0x0000000905067c25 */ /* 0x000fc8000f800006 */
[----:B------:R-:W-:-:S04]  /*c000*/  IMAD.WIDE.U32 R4, R5, UR8, RZ ;  /* 0x0000000805047c25 */ /* 0x000fc8000f8e00ff */
[----:B------:R-:W-:Y:S01]  /*c010*/  IMAD.MOV.U32 R4, RZ, RZ, R7 ;  /* 0x000000ffff047224 */ /* 0x000fe200078e0007 */
[----:B------:R-:W-:Y:S01]  /*c020*/  IADD3 RZ, P1, R5, R6, RZ ;  /* 0x0000000605ff7210 */ /* 0x000fe20007f3e0ff */
[----:B------:R-:W-:-:S04]  /*c030*/  IMAD.X R5, RZ, RZ, RZ, P0 ;  /* 0x000000ffff057224 */ /* 0x000fc800000e06ff */
[----:B------:R-:W-:-:S08]  /*c040*/  IMAD.WIDE.U32.X R4, R21, UR9, R4, P1 ;  /* 0x0000000915047c25 */ /* 0x000fd000088e0404 */
.L_x_301:
[--C-:B------:R-:W-:Y:S01]  /*c050*/  SHF.R.U64 R14, R4, UR11, R5.reuse ;  /* 0x0000000b040e7c19 */ /* 0x100fe20008001205 */
[----:B------:R-:W-:Y:S01]  /*c060*/  FMUL R22, R22, UR12 ;  /* 0x0000000c16167c20 */ /* 0x000fe20008400000 */
[----:B------:R-:W-:Y:S01]  /*c070*/  SHF.R.U32.HI R4, RZ, UR11, R5 ;  /* 0x0000000bff047c19 */ /* 0x000fe20008011605 */
[----:B------:R-:W0:Y:S01]  /*c080*/  LDC R6, c[0x0][0x144] ;  /* 0x00005100ff067b82 */ /* 0x000e220000000800 */
[----:B------:R-:W-:Y:S01]  /*c090*/  IADD3 R5, P0, RZ, -R14, RZ ;  /* 0x8000000eff057210 */ /* 0x000fe20007f1e0ff */
[----:B------:R-:W-:Y:S01]  /*c0a0*/  ULDC UR10, c[0x0][0x154] ;  /* 0x00005500000a7ab9 */ /* 0x000fe20000000800 */
[----:B-1----:R-:W-:Y:S01]  /*c0b0*/  I2FP.F32.U32 R7, R20 ;  /* 0x0000001400077245 */ /* 0x002fe20000201000 */
[----:B------:R-:W1:Y:S01]  /*c0c0*/  F2I.U32.TRUNC.NTZ R22, R22 ;  /* 0x0000001600167305 */ /* 0x000e62000020f000 */
[----:B------:R-:W-:Y:S01]  /*c0d0*/  ULDC.64 UR8, c[0x0][0x620] ;  /* 0x0001880000087ab9 */ /* 0x000fe20000000a00 */
[----:B------:R-:W-:Y:S01]  /*c0e0*/  IMAD.X R4, RZ, RZ, ~R4, P0 ;  /* 0x000000ffff047224 */ /* 0x000fe200000e0e04 */
[----:B------:R-:W-:Y:S01]  /*c0f0*/  ISETP.NE.AND P2, PT, R2, 0x1, PT ;  /* 0x000000010200780c */ /* 0x000fe20003f45270 */
[----:B------:R-:W-:Y:S01]  /*c100*/  FMUL R23, R7, UR10 ;  /* 0x0000000a07177c20 */ /* 0x000fe20008400000 */
[----:B------:R-:W2:Y:S01]  /*c110*/  LDC R25, c[0x0][0x148] ;  /* 0x00005200ff197b82 */ /* 0x000ea20000000800 */
[----:B------:R-:W-:Y:S01]  /*c120*/  IMAD R4, R4, UR8, RZ ;  /* 0x0000000804047c24 */ /* 0x000fe2000f8e02ff */
[----:B------:R-:W-:-:S02]  /*c130*/  ULDC.64 UR10, c[0x0][0x640] ;  /* 0x00019000000a7ab9 */ /* 0x000fc40000000a00 */
[----:B------:R-:W-:Y:S01]  /*c140*/  ISETP.NE.U32.AND P0, PT, RZ, UR10, PT ;  /* 0x0000000aff007c0c */ /* 0x000fe2000bf05070 */
[----:B------:R-:W3:Y:S01]  /*c150*/  F2I.U32.TRUNC.NTZ R23, R23 ;  /* 0x0000001700177305 */ /* 0x000ee2000020f000 */
[C---:B------:R-:W-:Y:S02]  /*c160*/  IMAD R7, R5.reuse, UR9, R4 ;  /* 0x0000000905077c24 */ /* 0x040fe4000f8e0204 */
[----:B------:R-:W-:Y:S01]  /*c170*/  IMAD.WIDE.U32 R4, R5, UR8, R16 ;  /* 0x0000000805047c25 */ /* 0x000fe2000f8e0010 */
[----:B------:R-:W-:Y:S01]  /*c180*/  ULDC UR8, c[0x0][0x618] ;  /* 0x0001860000087ab9 */ /* 0x000fe20000000800 */
[----:B------:R-:W-:Y:S02]  /*c190*/  ISETP.NE.AND.EX P0, PT, RZ, UR11, PT, P0 ;  /* 0x0000000bff007c0c */ /* 0x000fe4000bf05300 */
[----:B------:R-:W-:Y:S02]  /*c1a0*/  IMAD.IADD R5, R5, 0x1, R7 ;  /* 0x0000000105057824 */ /* 0x000fe400078e0207 */
[----:B-1----:R-:W-:-:S03]  /*c1b0*/  IMAD.MOV R22, RZ, RZ, -R22 ;  /* 0x000000ffff167224 */ /* 0x002fc600078e0a16 */
[----:B------:R-:W-:Y:S01]  /*c1c0*/  SHF.R.U64 R21, R4, UR8, R5 ;  /* 0x0000000804157c19 */ /* 0x000fe20008001205 */
[----:B0-----:R-:W-:Y:S01]  /*c1d0*/  IMAD R15, R6, R22, R15 ;  /* 0x00000016060f7224 */ /* 0x001fe200078e020f */
[----:B------:R-:W-:Y:S01]  /*c1e0*/  SHF.R.U32.HI R4, RZ, UR8, R5 ;  /* 0x00000008ff047c19 */ /* 0x000fe20008011605 */
[----:B------:R-:W-:Y:S01]  /*c1f0*/  ULDC UR8, c[0x0][0x608] ;  /* 0x0001820000087ab9 */ /* 0x000fe20000000800 */
[----:B---3--:R-:W-:Y:S02]  /*c200*/  IMAD.MOV R6, RZ, RZ, -R23 ;  /* 0x000000ffff067224 */ /* 0x008fe400078e0a17 */
[--C-:B------:R-:W-:Y:S02]  /*c210*/  SHF.R.U64 R22, R21, UR8, R4.reuse ;  /* 0x0000000815167c19 */ /* 0x100fe40008001204 */
[----:B------:R-:W-:Y:S01]  /*c220*/  SHF.R.U32.HI R5, RZ, UR8, R4 ;  /* 0x00000008ff057c19 */ /* 0x000fe20008011604 */
[----:B------:R-:W-:Y:S01]  /*c230*/  ULDC UR8, c[0x0][0x658] ;  /* 0x0001960000087ab9 */ /* 0x000fe20000000800 */
[----:B--2---:R-:W-:-:S02]  /*c240*/  @P2 IMAD R15, R25, R6, R20 ;  /* 0x00000006190f2224 */ /* 0x004fc400078e0214 */
[--C-:B------:R-:W-:Y:S02]  /*c250*/  SHF.R.U64 R20, R22, UR8, R5.reuse ;  /* 0x0000000816147c19 */ /* 0x100fe40008001205 */
[----:B------:R-:W-:-:S03]  /*c260*/  SHF.R.U32.HI R23, RZ, UR8, R5 ;  /* 0x00000008ff177c19 */ /* 0x000fc60008011605 */
[----:B------:R-:W-:Y:S02]  /*c270*/  IMAD.MOV.U32 R6, RZ, RZ, R20 ;  /* 0x000000ffff067224 */ /* 0x000fe400078e0014 */
[----:B------:R-:W-:Y:S01]  /*c280*/  IMAD.MOV.U32 R5, RZ, RZ, R23 ;  /* 0x000000ffff057224 */ /* 0x000fe200078e0017 */
[----:B------:R-:W-:Y:S06]  /*c290*/  @!P0 BRA `(.L_x_302) ;  /* 0x00000000002c8947 */ /* 0x000fec0003800000 */
        /* <DEDUP_REMOVED lines=9> */
[----:B------:R-:W-:-:S04]  /*c330*/  IMAD.WIDE.U32.X R4, R23, UR11, R4, P1 ;  /* 0x0000000b17047c25 */ /* 0x000fc800088e0404 */
[----:B------:R-:W-:-:S07]  /*c340*/  IMAD.MOV.U32 R6, RZ, RZ, R4 ;  /* 0x000000ffff067224 */ /* 0x000fce00078e0004 */
.L_x_302:
[----:B------:R-:W-:Y:S01]  /*c350*/  ULDC UR8, c[0x0][0x648] ;  /* 0x0001920000087ab9 */ /* 0x000fe20000000800 */
[----:B------:R-:W-:Y:S01]  /*c360*/  LOP3.LUT R4, R22, UR6, RZ, 0xc0, !PT ;  /* 0x0000000616047c12 */ /* 0x000fe2000f8ec0ff */
[----:B------:R-:W-:Y:S01]  /*c370*/  ULDC UR9, c[0x0][0x610] ;  /* 0x0001840000097ab9 */ /* 0x000fe20000000800 */
[----:B------:R-:W-:Y:S01]  /*c380*/  SHF.R.U64 R5, R6, UR8, R5 ;  /* 0x0000000806057c19 */ /* 0x000fe20008001205 */
[----:B------:R-:W-:Y:S01]  /*c390*/  ULDC UR8, c[0x0][0x638] ;  /* 0x00018e0000087ab9 */ /* 0x000fe20000000800 */
[----:B------:R-:W-:Y:S01]  /*c3a0*/  LOP3.LUT R21, R21, UR4, RZ, 0xc0, !PT ;  /* 0x0000000415157c12 */ /* 0x000fe2000f8ec0ff */
[----:B------:R-:W-:Y:S02]  /*c3b0*/  IMAD.MOV.U32 R6, RZ, RZ, R14 ;  /* 0x000000ffff067224 */ /* 0x000fe400078e000e */
[----:B------:R-:W-:Y:S02]  /*c3c0*/  IMAD.MOV R7, RZ, RZ, -R5 ;  /* 0x000000ffff077224 */ /* 0x000fe400078e0a05 */
[----:B------:R-:W-:-:S02]  /*c3d0*/  IMAD R4, R5, UR5, R4 ;  /* 0x0000000505047c24 */ /* 0x000fc4000f8e0204 */
[----:B------:R-:W-:Y:S01]  /*c3e0*/  IMAD R20, R7, UR8, R20 ;  /* 0x0000000807147c24 */ /* 0x000fe2000f8e0214 */
[----:B------:R-:W-:Y:S01]  /*c3f0*/  ULDC UR8, c[0x0][0x600] ;  /* 0x0001800000087ab9 */ /* 0x000fe20000000800 */
[----:B------:R-:W-:Y:S02]  /*c400*/  IMAD R15, R4, UR9, R15 ;  /* 0x00000009040f7c24 */ /* 0x000fe4000f8e020f */
[----:B------:R-:W-:Y:S02]  /*c410*/  IMAD R20, R20, UR8, R21 ;  /* 0x0000000814147c24 */ /* 0x000fe4000f8e0215 */
[----:B------:R-:W-:-:S03]  /*c420*/  IMAD.MOV.U32 R4, RZ, RZ, 0x1 ;  /* 0x00000001ff047424 */ /* 0x000fc600078e00ff */
[----:B------:R-:W-:Y:S02]  /*c430*/  SEL R21, R20, R15, !P2 ;  /* 0x0000000f14157207 */ /* 0x000fe40005000000 */
[----:B------:R-:W-:-:S07]  /*c440*/  SEL R20, R15, R20, !P2 ;  /* 0x000000140f147207 */ /* 0x000fce0005000000 */
.L_x_300:
[----:B------:R-:W-:Y:S05]  /*c450*/  BSYNC B1 ;  /* 0x0000000000017941 */ /* 0x000fea0003800000 */
.L_x_299:
[----:B------:R-:W-:-:S13]  /*c460*/  LOP3.LUT P0, RZ, R4, 0xff, RZ, 0xc0, !PT ;  /* 0x000000ff04ff7812 */ /* 0x000fda000780c0ff */
[----:B------:R-:W-:Y:S05]  /*c470*/  @P0 BRA `(.L_x_303) ;  /* 0xfffffff4000c0947 */ /* 0x000fea000383ffff */
[----:B------:R-:W-:Y:S05]  /*c480*/  BSYNC B0 ;  /* 0x0000000000007941 */ /* 0x000fea0003800000 */
.L_x_292:
[----:B------:R-:W-:-:S03]  /*c490*/  UMOV UR8, 0xffffffff ;  /* 0xffffffff00087882 */ /* 0x000fc60000000000 */
[----:B------:R-:W-:Y:S05]  /*c4a0*/  BRA.DIV UR8, `(.L_x_304) ;  /* 0x0000000608147947 */ /* 0x000fea000b800000 */
[----:B------:R-:W-:-:S13]  /*c4b0*/  ELECT P6, URZ, PT ;  /* 0x00000000003f782f */ /* 0x000fda00038c0000 */
.L_x_318:
[----:B------:R-:W-:Y:S04]  /*c4c0*/  BSSY B0, `(.L_x_305) ;  /* 0x000002b000007945 */ /* 0x000fe80003800000 */
[----:B------:R-:W-:Y:S05]  /*c4d0*/  @!P6 BRA `(.L_x_306) ;  /* 0x0000000000a4e947 */ /* 0x000fea0003800000 */
[----:B------:R-:W-:-:S04]  /*c4e0*/  LOP3.LUT R19, R19, 0x2, RZ, 0xfc, !PT ;  /* 0x0000000213137812 */ /* 0x000fc800078efcff */
[----:B------:R-:W-:-:S13]  /*c4f0*/  ISETP.NE.AND P0, PT, R19, 0x3, PT ;  /* 0x000000031300780c */ /* 0x000fda0003f05270 */
[----:B------:R-:W-:Y:S05]  /*c500*/  @!P0 BRA `(.L_x_307) ;  /* 0x0000000000048947 */ /* 0x000fea0003800000 */
[----:B------:R-:W-:Y:S01]  /*c510*/  BPT.TRAP 0x1 ;  /* 0x000000040000795c */ /* 0x000fe20000300000 */
.L_x_307:
[----:B------:R-:W0:Y:S01]  /*c520*/  S2R R5, SR_CgaCtaId ;  /* 0x0000000000057919 */ /* 0x000e220000008800 */
[----:B------:R-:W-:Y:S02]  /*c530*/  MOV R2, 0x400 ;  /* 0x0000040000027802 */ /* 0x000fe40000000f00 */
[----:B------:R-:W-:Y:S02]  /*c540*/  SHF.L.U32 R4, R0, 0x1f, RZ ;  /* 0x0000001f00047819 */ /* 0x000fe400000006ff */
[----:B0-----:R-:W-:-:S05]  /*c550*/  LEA R2, R5, R2, 0x18 ;  /* 0x0000000205027211 */ /* 0x001fca00078ec0ff */
[----:B------:R-:W-:-:S04]  /*c560*/  VIADD R2, R2, 0x20 ;  /* 0x0000002002027836 */ /* 0x000fc80000000000 */
[C---:B------:R-:W-:Y:S02]  /*c570*/  IMAD R7, R3.reuse, 0x8, R2 ;  /* 0x0000000803077824 */ /* 0x040fe400078e0202 */
[----:B------:R-:W-:Y:S02]  /*c580*/  VIADD R3, R3, 0x1 ;  /* 0x0000000103037836 */ /* 0x000fe40000000000 */
[----:B------:R-:W0:Y:S03]  /*c590*/  SYNCS.PHASECHK.TRANS64.TRYWAIT P0, [R7+URZ], R4 ;  /* 0x00000004070075a7 */ /* 0x000e26000800017f */
[----:B------:R-:W-:-:S04]  /*c5a0*/  ISETP.NE.AND P1, PT, R3, 0x4, PT ;  /* 0x000000040300780c */ /* 0x000fc80003f25270 */
[----:B------:R-:W-:Y:S02]  /*c5b0*/  SEL R5, RZ, 0x1, P1 ;  /* 0x00000001ff057807 */ /* 0x000fe40000800000 */
[----:B------:R-:W-:Y:S02]  /*c5c0*/  SEL R3, R3, RZ, P1 ;  /* 0x000000ff03037207 */ /* 0x000fe40000800000 */
[----:B------:R-:W-:-:S03]  /*c5d0*/  LOP3.LUT R6, R0, R5, RZ, 0x3c, !PT ;  /* 0x0000000500067212 */ /* 0x000fc600078e3cff */
[----:B------:R-:W-:Y:S01]  /*c5e0*/  IMAD R8, R3, 0x8, R2 ;  /* 0x0000000803087824 */ /* 0x000fe200078e0202 */
[----:B------:R-:W-:Y:S01]  /*c5f0*/  SHF.L.U32 R5, R6, 0x1f, RZ ;  /* 0x0000001f06057819 */ /* 0x000fe200000006ff */
[----:B0-----:R-:W-:Y:S06]  /*c600*/  @!P0 BRA `(.L_x_308) ;  /* 0x0000000000dc8947 */ /* 0x001fec0003800000 */
.L_x_319:
[----:B------:R-:W1:Y:S01]  /*c610*/  SYNCS.PHASECHK.TRANS64.TRYWAIT P0, [R8+URZ], R5 ;  /* 0x00000005080075a7 */ /* 0x000e62000800017f */
[----:B------:R-:W-:-:S05]  /*c620*/  VIADD R0, R3, 0x1 ;  /* 0x0000000103007836 */ /* 0x000fca0000000000 */
[----:B------:R-:W-:-:S04]  /*c630*/  ISETP.NE.AND P1, PT, R0, 0x4, PT ;  /* 0x000000040000780c */ /* 0x000fc80003f25270 */
[----:B------:R-:W-:Y:S02]  /*c640*/  SEL R3, RZ, 0x1, P1 ;  /* 0x00000001ff037807 */ /* 0x000fe40000800000 */
[----:B0-----:R-:W-:Y:S02]  /*c650*/  SEL R7, R0, RZ, P1 ;  /* 0x000000ff00077207 */ /* 0x001fe40000800000 */
[----:B------:R-:W-:-:S03]  /*c660*/  LOP3.LUT R9, R6, R3, RZ, 0x3c, !PT ;  /* 0x0000000306097212 */ /* 0x000fc600078e3cff */
[----:B------:R-:W-:Y:S01]  /*c670*/  IMAD R11, R7, 0x8, R2 ;  /* 0x00000008070b7824 */ /* 0x000fe200078e0202 */
[----:B------:R-:W-:Y:S01]  /*c680*/  SHF.L.U32 R6, R9, 0x1f, RZ ;  /* 0x0000001f09067819 */ /* 0x000fe200000006ff */
[----:B-1----:R-:W-:Y:S06]  /*c690*/  @!P0 BRA `(.L_x_309) ;  /* 0x0000000000cc8947 */ /* 0x002fec0003800000 */
.L_x_320:
[----:B------:R-:W1:Y:S01]  /*c6a0*/  SYNCS.PHASECHK.TRANS64.TRYWAIT P0, [R11+URZ], R6 ;  /* 0x000000060b0075a7 */ /* 0x000e62000800017f */
[----:B------:R-:W-:-:S05]  /*c6b0*/  VIADD R0, R7, 0x1 ;  /* 0x0000000107007836 */ /* 0x000fca0000000000 */
[----:B------:R-:W-:-:S04]  /*c6c0*/  ISETP.NE.AND P1, PT, R0, 0x4, PT ;  /* 0x000000040000780c */ /* 0x000fc80003f25270 */
[----:B------:R-:W-:Y:S02]  /*c6d0*/  SEL R4, RZ, 0x1, P1 ;  /* 0x00000001ff047807 */ /* 0x000fe40000800000 */
[----:B------:R-:W-:Y:S02]  /*c6e0*/  SEL R3, R0, RZ, P1 ;  /* 0x000000ff00037207 */ /* 0x000fe40000800000 */
[----:B------:R-:W-:Y:S01]  /*c6f0*/  LOP3.LUT R0, R9, R4, RZ, 0x3c, !PT ;  /* 0x0000000409007212 */ /* 0x000fe200078e3cff */
[----:B-1----:R-:W-:Y:S06]  /*c700*/  @!P0 BRA `(.L_x_310) ;  /* 0x0000000000c48947 */ /* 0x002fec0003800000 */
.L_x_321:
[----:B------:R-:W-:Y:S01]  /*c710*/  IMAD R3, R3, 0x8, R2 ;  /* 0x0000000803037824 */ /* 0x000fe200078e0202 */
[----:B------:R-:W-:-:S07]  /*c720*/  SHF.L.U32 R0, R0, 0x1f, RZ ;  /* 0x0000001f00007819 */ /* 0x000fce00000006ff */
.L_x_311:
[----:B--2---:R2:W3:Y:S02]  /*c730*/  SYNCS.PHASECHK.TRANS64.TRYWAIT P0, [R3+URZ], R0 ;  /* 0x00000000030075a7 */ /* 0x0044e4000800017f */
[----:B---3--:R-:W-:Y:S05]  /*c740*/  @!P0 NANOSLEEP.SYNCS 0x989680 ;  /* 0x009896800000895d */ /* 0x008fea0003900000 */
[----:B------:R-:W3:Y:S02]  /*c750*/  @!P0 SYNCS.PHASECHK.TRANS64 P0, [R3+URZ], R0 ;  /* 0x00000000030085a7 */ /* 0x000ee4000800007f */
[----:B---3--:R-:W-:Y:S05]  /*c760*/  @!P0 BRA `(.L_x_311) ;  /* 0xfffffffc00f08947 */ /* 0x008fea000383ffff */
.L_x_306:
[----:B------:R-:W-:Y:S05]  /*c770*/  BSYNC B0 ;  /* 0x0000000000007941 */ /* 0x000fea0003800000 */
.L_x_305:
[----:B------:R-:W-:Y:S05]  /*c780*/  EXIT ;  /* 0x000000000000794d */ /* 0x000fea0003800000 */
.L_x_21:
[----:B----4-:R4:W0:Y:S02]  /*c790*/  SYNCS.PHASECHK.TRANS64.TRYWAIT P1, [R3+URZ], R0 ;  /* 0x00000000030075a7 */ /* 0x010824000802017f */
[----:B0-----:R-:W-:Y:S05]  /*c7a0*/  @!P1 NANOSLEEP.SYNCS 0x989680 ;  /* 0x009896800000995d */ /* 0x001fea0003900000 */
[----:B------:R-:W0:Y:S02]  /*c7b0*/  @!P1 SYNCS.PHASECHK.TRANS64 P1, [R3+URZ], R0 ;  /* 0x00000000030095a7 */ /* 0x000e24000802007f */
[----:B0-----:R-:W-:Y:S05]  /*c7c0*/  @!P1 BRA `(.L_x_21) ;  /* 0xfffffffc00f09947 */ /* 0x001fea000383ffff */
[----:B------:R-:W-:Y:S05]  /*c7d0*/  BRA `(.L_x_20) ;  /* 0xffffff4c00507947 */ /* 0x000fea000383ffff */
.L_x_26:
[----:B-1----:R1:W3:Y:S02]  /*c7e0*/  SYNCS.PHASECHK.TRANS64.TRYWAIT P1, [R5+URZ], R4 ;  /* 0x00000004050075a7 */ /* 0x0022e4000802017f */
[----:B---3--:R-:W-:Y:S05]  /*c7f0*/  @!P1 NANOSLEEP.SYNCS 0x989680 ;  /* 0x009896800000995d */ /* 0x008fea0003900000 */
[----:B------:R-:W3:Y:S02]  /*c800*/  @!P1 SYNCS.PHASECHK.TRANS64 P1, [R5+URZ], R4 ;  /* 0x00000004050095a7 */ /* 0x000ee4000802007f */
[----:B---3--:R-:W-:Y:S05]  /*c810*/  @!P1 BRA `(.L_x_26) ;  /* 0xfffffffc00f09947 */ /* 0x008fea000383ffff */
[----:B------:R-:W-:Y:S05]  /*c820*/  BRA `(.L_x_25) ;  /* 0xffffff5400547947 */ /* 0x000fea000383ffff */
.L_x_293:
[----:B------:R-:W-:Y:S01]  /*c830*/  BSSY B1, `(.L_x_312) ;  /* 0x0000006000017945 */ /* 0x000fe20003800000 */
[----:B------:R-:W-:-:S07]  /*c840*/  IMAD.MOV.U32 R15, RZ, RZ, -0x1 ;  /* 0xffffffffff0f7424 */ /* 0x000fce00078e00ff */
[----:B------:R-:W-:Y:S05]  /*c850*/  WARPSYNC.COLLECTIVE R15, `(.L_x_313) ;  /* 0x000000000f0c7348 */ /* 0x000fea0003c00000 */
[----:B------:R-:W-:Y:S02]  /*c860*/  ELECT P6, UR62, PT ;  /* 0x00000000003e782f */ /* 0x000fe400038c0000 */
[----:B------:R-:W-:Y:S01]  /*c870*/  MOV R14, UR62 ;  /* 0x0000003e000e7c02 */ /* 0x000fe20008000f00 */
[----:B------:R-:W-:Y:S10]  /*c880*/  ENDCOLLECTIVE ;  /* 0x000000000000791b */ /* 0x000ff40003800000 */
.L_x_313:
[----:B------:R-:W-:Y:S05]  /*c890*/  BSYNC B1 ;  /* 0x0000000000017941 */ /* 0x000fea0003800000 */
.L_x_312:
[----:B------:R-:W-:Y:S05]  /*c8a0*/  BRA `(.L_x_314) ;  /* 0xfffffff0000c7947 */ /* 0x000fea000383ffff */
.L_x_296:
[----:B0-----:R0:W1:Y:S02]  /*c8b0*/  SYNCS.PHASECHK.TRANS64.TRYWAIT P0, [R20+URZ+0x20], R7 ;  /* 0x00002007140075a7 */ /* 0x001064000800017f */
[----:B-1----:R-:W-:Y:S05]  /*c8c0*/  @!P0 NANOSLEEP.SYNCS 0x989680 ;  /* 0x009896800000895d */ /* 0x002fea0003900000 */
[----:B------:R-:W1:Y:S02]  /*c8d0*/  @!P0 SYNCS.PHASECHK.TRANS64 P0, [R20+URZ+0x20], R7 ;  /* 0x00002007140085a7 */ /* 0x000e64000800007f */
[----:B-1----:R-:W-:Y:S05]  /*c8e0*/  @!P0 BRA `(.L_x_296) ;  /* 0xfffffffc00f08947 */ /* 0x002fea000383ffff */
[----:B------:R-:W-:Y:S05]  /*c8f0*/  BRA `(.L_x_315) ;  /* 0xfffffff000447947 */ /* 0x000fea000383ffff */
.L_x_304:
[----:B------:R-:W-:Y:S01]  /*c900*/  BSSY B0, `(.L_x_316) ;  /* 0x0000006000007945 */ /* 0x000fe20003800000 */
[----:B------:R-:W-:-:S07]  /*c910*/  IMAD.MOV.U32 R15, RZ, RZ, -0x1 ;  /* 0xffffffffff0f7424 */ /* 0x000fce00078e00ff */
[----:B------:R-:W-:Y:S05]  /*c920*/  WARPSYNC.COLLECTIVE R15, `(.L_x_317) ;  /* 0x000000000f0c7348 */ /* 0x000fea0003c00000 */
[----:B------:R-:W-:Y:S02]  /*c930*/  ELECT P6, UR62, PT ;  /* 0x00000000003e782f */ /* 0x000fe400038c0000 */
[----:B------:R-:W-:Y:S01]  /*c940*/  MOV R14, UR62 ;  /* 0x0000003e000e7c02 */ /* 0x000fe20008000f00 */
[----:B------:R-:W-:Y:S10]  /*c950*/  ENDCOLLECTIVE ;  /* 0x000000000000791b */ /* 0x000ff40003800000 */
.L_x_317:
[----:B------:R-:W-:Y:S05]  /*c960*/  BSYNC B0 ;  /* 0x0000000000007941 */ /* 0x000fea0003800000 */
.L_x_316:
[----:B------:R-:W-:Y:S05]  /*c970*/  BRA `(.L_x_318) ;  /* 0xfffffff800d07947 */ /* 0x000fea000383ffff */
.L_x_308:
[----:B0-----:R0:W1:Y:S02]  /*c980*/  SYNCS.PHASECHK.TRANS64.TRYWAIT P0, [R7+URZ], R4 ;  /* 0x00000004070075a7 */ /* 0x001064000800017f */
[----:B-1----:R-:W-:Y:S05]  /*c990*/  @!P0 NANOSLEEP.SYNCS 0x989680 ;  /* 0x009896800000895d */ /* 0x002fea0003900000 */
[----:B------:R-:W1:Y:S02]  /*c9a0*/  @!P0 SYNCS.PHASECHK.TRANS64 P0, [R7+URZ], R4 ;  /* 0x00000004070085a7 */ /* 0x000e64000800007f */
[----:B-1----:R-:W-:Y:S05]  /*c9b0*/  @!P0 BRA `(.L_x_308) ;  /* 0xfffffffc00f08947 */ /* 0x002fea000383ffff */
[----:B------:R-:W-:Y:S05]  /*c9c0*/  BRA `(.L_x_319) ;  /* 0xfffffffc00107947 */ /* 0x000fea000383ffff */
.L_x_309:
[----:B0-----:R0:W1:Y:S02]  /*c9d0*/  SYNCS.PHASECHK.TRANS64.TRYWAIT P0, [R8+URZ], R5 ;  /* 0x00000005080075a7 */ /* 0x001064000800017f */
[----:B-1----:R-:W-:Y:S05]  /*c9e0*/  @!P0 NANOSLEEP.SYNCS 0x989680 ;  /* 0x009896800000895d */ /* 0x002fea0003900000 */
[----:B------:R-:W1:Y:S02]  /*c9f0*/  @!P0 SYNCS.PHASECHK.TRANS64 P0, [R8+URZ], R5 ;  /* 0x00000005080085a7 */ /* 0x000e64000800007f */
[----:B-1----:R-:W-:Y:S05]  /*ca00*/  @!P0 BRA `(.L_x_309) ;  /* 0xfffffffc00f08947 */ /* 0x002fea000383ffff */
[----:B------:R-:W-:Y:S05]  /*ca10*/  BRA `(.L_x_320) ;  /* 0xfffffffc00207947 */ /* 0x000fea000383ffff */
.L_x_310:
[----:B-1----:R1:W2:Y:S02]  /*ca20*/  SYNCS.PHASECHK.TRANS64.TRYWAIT P0, [R11+URZ], R6 ;  /* 0x000000060b0075a7 */ /* 0x0022a4000800017f */
[----:B--2---:R-:W-:Y:S05]  /*ca30*/  @!P0 NANOSLEEP.SYNCS 0x989680 ;  /* 0x009896800000895d */ /* 0x004fea0003900000 */
[----:B------:R-:W2:Y:S02]  /*ca40*/  @!P0 SYNCS.PHASECHK.TRANS64 P0, [R11+URZ], R6 ;  /* 0x000000060b0085a7 */ /* 0x000ea4000800007f */
[----:B--2---:R-:W-:Y:S05]  /*ca50*/  @!P0 BRA `(.L_x_310) ;  /* 0xfffffffc00f08947 */ /* 0x004fea000383ffff */
[----:B------:R-:W-:Y:S05]  /*ca60*/  BRA `(.L_x_321) ;  /* 0xfffffffc00287947 */ /* 0x000fea000383ffff */
.L_x_322:
[----:B------:R-:W-:-:S00]  /*ca70*/  BRA `(.L_x_322) ;  /* 0xfffffffc00fc7947 */ /* 0x000fc0000383ffff */
[----:B------:R-:W-:-:S00]  /*ca80*/  NOP ;  /* 0x0000000000007918 */ /* 0x000fc00000000000 */
[----:B------:R-:W-:-:S00]  /*ca90*/  NOP ;  /* 0x0000000000007918 */ /* 0x000fc00000000000 */
[----:B------:R-:W-:-:S00]  /*caa0*/  NOP ;  /* 0x0000000000007918 */ /* 0x000fc00000000000 */
[----:B------:R-:W-:-:S00]  /*cab0*/  NOP ;  /* 0x0000000000007918 */ /* 0x000fc00000000000 */
[----:B------:R-:W-:-:S00]  /*cac0*/  NOP ;  /* 0x0000000000007918 */ /* 0x000fc00000000000 */
[----:B------:R-:W-:-:S00]  /*cad0*/  NOP ;  /* 0x0000000000007918 */ /* 0x000fc00000000000 */
[----:B------:R-:W-:-:S00]  /*cae0*/  NOP ;  /* 0x0000000000007918 */ /* 0x000fc00000000000 */
[----:B------:R-:W-:-:S00]  /*caf0*/  NOP ;  /* 0x0000000000007918 */ /* 0x000fc00000000000 */
.L_x_323:


//--------------------- .nv.global.init           --------------------------
	.section	.nv.global.init,"aw",@progbits
.nv.global.init:
	.type		$str$22,@object
	.size		$str$22,($str$23 - $str$22)
$str$22:
        /*0000*/ 	.byte	0x6b, 0x5f, 0x74, 0x69, 0x6c, 0x65, 0x5f, 0x63, 0x6f, 0x75, 0x6e, 0x74, 0x20, 0x3e, 0x3d, 0x20
        /*0010*/ 	.byte	0x31, 0x00
	.type		$str$23,@object
	.size		$str$23,(__unnamed_1 - $str$23)
$str$23:
        /*0012*/ 	.byte	0x2f, 0x74, 0x6d, 0x70, 0x2f, 0x63, 0x75, 0x74, 0x6c, 0x61, 0x73, 0x73, 0x5f, 0x73, 0x77, 0x65
        /*0022*/ 	.byte	0x65, 0x70, 0x5f, 0x73, 0x72, 0x63, 0x2f, 0x69, 0x6e, 0x63, 0x6c, 0x75, 0x64, 0x65, 0x2f, 0x63
        /*0032*/ 	.byte	0x75, 0x74, 0x6c, 0x61, 0x73, 0x73, 0x2f, 0x67, 0x65, 0x6d, 0x6d, 0x2f, 0x63, 0x6f, 0x6c, 0x6c
        /*0042*/ 	.byte	0x65, 0x63, 0x74, 0x69, 0x76, 0x65, 0x2f, 0x73, 0x6d, 0x39, 0x30, 0x5f, 0x6d, 0x6d, 0x61, 0x5f
        /*0052*/ 	.byte	0x74, 0x6d, 0x61, 0x5f, 0x67, 0x6d, 0x6d, 0x61, 0x5f, 0x73, 0x73, 0x5f, 0x77, 0x61, 0x72, 0x70
        /*0062*/ 	.byte	0x73, 0x70, 0x65, 0x63, 0x69, 0x61, 0x6c, 0x69, 0x7a, 0x65, 0x64, 0x2e, 0x68, 0x70, 0x70, 0x00
	.type		__unnamed_1,@object
	.size		__unnamed_1,(.L_0 - __unnamed_1)
__unnamed_1:
        /*0072*/ 	.byte	0x76, 0x6f, 0x69, 0x64, 0x20, 0x63, 0x75, 0x74, 0x6c, 0x61, 0x73, 0x73, 0x3a, 0x3a, 0x67, 0x65
        /* <DEDUP_REMOVED lines=177> */
        /*0b92*/ 	.byte	0x3a, 0x69, 0x64, 0x65, 0x6e, 0x74, 0x69, 0x74, 0x79, 0x5d, 0x00
.L_0:


//--------------------- .nv.shared._ZN7cutlass13device_kernelINS_4gemm6kernel13GemmUniversalIN4cute5tupleIJiiiiEEENS1_10collective13CollectiveMmaINS1_34MainloopSm90TmaGmmaWarpSpecializedILi4ENS5_IJNS4_1CILi2EEENSA_ILi1EEESC_EEENS1_35KernelTmaWarpSpecializedCooperativeEEENS5_IJNSA_ILi256EEENSA_ILi128EEENSA_ILi64EEEEEENS_10tfloat32_tENS5_IJlSC_lEEESK_SL_NS4_8TiledMMAINS4_8MMA_AtomIJNS4_4SM904GMMA30MMA_64x128x8_F32TF32TF32_SS_TNILNSP_7ScaleInE1ELSR_1EEEEEENS4_6LayoutISD_NS5_IJSC_NSA_ILi0EEESV_EEEEENS5_IJNS4_10UnderscoreESY_SY_EEEEENS4_13SM90_TMA_LOADENS4_14ComposedLayoutINS4_7SwizzleILi3ELi4ELi3EEENS4_18smem_ptr_flag_bitsILi32EEENSU_INS5_IJNSA_ILi8EEENSA_ILi32EEEEEENS5_IJS18_SC_EEEEEEEvNS4_8identityENS4_23SM90_TMA_LOAD_MULTICASTES1C_vS1D_EENS_8epilogue10collective6detail29Sm90TmaWarpSpecializedAdapterINS1H_15DefaultEpilogueISK_SL_SL_NS1G_6thread17LinearCombinationISK_Li1EffLNS1L_9ScaleType4KindE0ELNS_15FloatRoundStyleE2ESK_EENS1_15EpilogueDefaultEEEEEvvEEEEvNT_6ParamsE --------------------------
	.section	.nv.shared._ZN7cutlass13device_kernelINS_4gemm6kernel13GemmUniversalIN4cute5tupleIJiiiiEEENS1_10collective13CollectiveMmaINS1_34MainloopSm90TmaGmmaWarpSpecializedILi4ENS5_IJNS4_1CILi2EEENSA_ILi1EEESC_EEENS1_35KernelTmaWarpSpecializedCooperativeEEENS5_IJNSA_ILi256EEENSA_ILi128EEENSA_ILi64EEEEEENS_10tfloat32_tENS5_IJlSC_lEEESK_SL_NS4_8TiledMMAINS4_8MMA_AtomIJNS4_4SM904GMMA30MMA_64x128x8_F32TF32TF32_SS_TNILNSP_7ScaleInE1ELSR_1EEEEEENS4_6LayoutISD_NS5_IJSC_NSA_ILi0EEESV_EEEEENS5_IJNS4_10UnderscoreESY_SY_EEEEENS4_13SM90_TMA_LOADENS4_14ComposedLayoutINS4_7SwizzleILi3ELi4ELi3EEENS4_18smem_ptr_flag_bitsILi32EEENSU_INS5_IJNSA_ILi8EEENSA_ILi32EEEEEENS5_IJS18_SC_EEEEEEEvNS4_8identityENS4_23SM90_TMA_LOAD_MULTICASTES1C_vS1D_EENS_8epilogue10collective6detail29Sm90TmaWarpSpecializedAdapterINS1H_15DefaultEpilogueISK_SL_SL_NS1G_6thread17LinearCombinationISK_Li1EffLNS1L_9ScaleType4KindE0ELNS_15FloatRoundStyleE2ESK_EENS1_15EpilogueDefaultEEEEEvvEEEEvNT_6ParamsE,"aw",@nobits
	.sectionflags	@""
	.align	16
	.zero		1024


//--------------------- .nv.shared.reserved.0     --------------------------
	.section	.nv.shared.reserved.0,"aw",@nobits
	.weak		__nv_reservedSMEM_offset_0_alias
	.size		__nv_reservedSMEM_offset_0_alias, 0, 0
	.other		__nv_reservedSMEM_offset_0_alias,@"STO_CUDA_RESERVED_SHARED STV_DEFAULT"
__nv_reservedSMEM_offset_0_alias:
	.zero		0


//--------------------- .nv.global                --------------------------
	.section	.nv.global,"aw",@nobits
.nv.global:
	.type		_ZN39_INTERNAL_bfd833da_4_k_cu_d5d557d2_68714cute1_E,@object
	.size		_ZN39_INTERNAL_bfd833da_4_k_cu_d5d557d2_68714cute1_E,(_ZN39_INTERNAL_bfd833da_4_k_cu_d5d557d2_68714cuda3std3__45__cpo6cbeginE - _ZN39_INTERNAL_bfd833da_4_k_cu_d5d557d2_68714cute1_E)
_ZN39_INTERNAL_bfd833da_4_k_cu_d5d557d2_68714cute1_E:
	.zero		1
	.type		_ZN39_INTERNAL_bfd833da_4_k_cu_d5d557d2_68714cuda3std3__45__cpo6cbeginE,@object
	.size		_ZN39_INTERNAL_bfd833da_4_k_cu_d5d557d2_68714cuda3std3__45__cpo6cbeginE,(_ZN39_INTERNAL_bfd833da_4_k_cu_d5d557d2_68714cuda3std3__48in_placeE - _ZN39_INTERNAL_bfd833da_4_k_cu_d5d557d2_68714cuda3std3__45__cpo6cbeginE)
_ZN39_INTERNAL_bfd833da_4_k_cu_d5d557d2_68714cuda3std3__45__cpo6cbeginE:
	.zero		1
	.type		_ZN39_INTERNAL_bfd833da_4_k_cu_d5d557d2_68714cuda3std3__48in_placeE,@object
	.size		_ZN39_INTERNAL_bfd833da_4_k_cu_d5d557d2_68714cuda3std3__48in_placeE,(_ZN39_INTERNAL_bfd833da_4_k_cu_d5d557d2_68714cuda3std6ranges3__45__cpo9iter_moveE - _ZN39_INTERNAL_bfd833da_4_k_cu_d5d557d2_68714cuda3std3__48in_placeE)
_ZN39_INTERNAL_bfd833da_4_k_cu_d5d557d2_68714cuda3std3__48in_placeE:
	.zero		1
	.type		_ZN39_INTERNAL_bfd833da_4_k_cu_d5d557d2_68714cuda3std6ranges3__45__cpo9iter_moveE,@object
	.size		_ZN39_INTERNAL_bfd833da_4_k_cu_d5d557d2_68714cuda3std6ranges3__45__cpo9iter_moveE,(_ZN39_INTERNAL_bfd833da_4_k_cu_d5d557d2_68714cuda3std3__45__cpo5beginE - _ZN39_INTERNAL_bfd833da_4_k_cu_d5d557d2_68714cuda3std6ranges3__45__cpo9iter_moveE)
_ZN39_INTERNAL_bfd833da_4_k_cu_d5d557d2_68714cuda3std6ranges3__45__cpo9iter_moveE:
	.zero		1
	.type		_ZN39_INTERNAL_bfd833da_4_k_cu_d5d557d2_68714cuda3std3__45__cpo5beginE,@object
	.size		_ZN39_INTERNAL_bfd833da_4_k_cu_d5d557d2_68714cuda3std3__45__cpo5beginE,(_ZN39_INTERNAL_bfd833da_4_k_cu_d5d557d2_68714cuda3std3__441_GLOBAL__N__bfd833da_4_k_cu_d5d557d2_68716ignoreE - _ZN39_INTERNAL_bfd833da_4_k_cu_d5d557d2_68714cuda3std3__45__cpo5beginE)
_ZN39_INTERNAL_bfd833da_4_k_cu_d5d557d2_68714cuda3std3__45__cpo5beginE:
	.zero		1
	.type		_ZN39_INTERNAL_bfd833da_4_k_cu_d5d557d2_68714cuda3std3__441_GLOBAL__N__bfd833da_4_k_cu_d5d557d2_68716ignoreE,@object
	.size		_ZN39_INTERNAL_bfd833da_4_k_cu_d5d557d2_68714cuda3std3__441_GLOBAL__N__bfd833da_4_k_cu_d5d557d2_68716ignoreE,(_ZN39_INTERNAL_bfd833da_4_k_cu_d5d557d2_68714cute7productE - _ZN39_INTERNAL_bfd833da_4_k_cu_d5d557d2_68714cuda3std3__441_GLOBAL__N__bfd833da_4_k_cu_d5d557d2_68716ignoreE)
_ZN39_INTERNAL_bfd833da_4_k_cu_d5d557d2_68714cuda3std3__441_GLOBAL__N__bfd833da_4_k_cu_d5d557d2_68716ignoreE:
	.zero		1
	.type		_ZN39_INTERNAL_bfd833da_4_k_cu_d5d557d2_68714cute7productE,@object
	.size		_ZN39_INTERNAL_bfd833da_4_k_cu_d5d557d2_68714cute7productE,(_ZN39_INTERNAL_bfd833da_4_k_cu_d5d557d2_68714cuda3std3__45__cpo3endE - _ZN39_INTERNAL_bfd833da_4_k_cu_d5d557d2_68714cute7productE)
_ZN39_INTERNAL_bfd833da_4_k_cu_d5d557d2_68714cute7productE:
	.zero		1
	.type		_ZN39_INTERNAL_bfd833da_4_k_cu_d5d557d2_68714cuda3std3__45__cpo3endE,@object
	.size		_ZN39_INTERNAL_bfd833da_4_k_cu_d5d557d2_68714cuda3std3__45__cpo3endE,(_ZN39_INTERNAL_bfd833da_4_k_cu_d5d557d2_68714cuda3std3__419piecewise_constructE - _ZN39_INTERNAL_bfd833da_4_k_cu_d5d557d2_68714cuda3std3__45__cpo3endE)
_ZN39_INTERNAL_bfd833da_4_k_cu_d5d557d2_68714cuda3std3__45__cpo3endE:
	.zero		1
	.type		_ZN39_INTERNAL_bfd833da_4_k_cu_d5d557d2_68714cuda3std3__419piecewise_constructE,@object
	.size		_ZN39_INTERNAL_bfd833da_4_k_cu_d5d557d2_68714cuda3std3__419piecewise_constructE,(_ZN39_INTERNAL_bfd833da_4_k_cu_d5d557d2_68714cuda3std3__45__cpo4cendE - _ZN39_INTERNAL_bfd833da_4_k_cu_d5d557d2_68714cuda3std3__419piecewise_constructE)
_ZN39_INTERNAL_bfd833da_4_k_cu_d5d557d2_68714cuda3std3__419piecewise_constructE:
	.zero		1
	.type		_ZN39_INTERNAL_bfd833da_4_k_cu_d5d557d2_68714cuda3std3__45__cpo4cendE,@object
	.size		_ZN39_INTERNAL_bfd833da_4_k_cu_d5d557d2_68714cuda3std3__45__cpo4cendE,(_ZN39_INTERNAL_bfd833da_4_k_cu_d5d557d2_68714cuda3std6ranges3__45__cpo4swapE - _ZN39_INTERNAL_bfd833da_4_k_cu_d5d557d2_68714cuda3std3__45__cpo4cendE)
_ZN39_INTERNAL_bfd833da_4_k_cu_d5d557d2_68714cuda3std3__45__cpo4cendE:
	.zero		1
	.type		_ZN39_INTERNAL_bfd833da_4_k_cu_d5d557d2_68714cuda3std6ranges3__45__cpo4swapE,@object
	.size		_ZN39_INTERNAL_bfd833da_4_k_cu_d5d557d2_68714cuda3std6ranges3__45__cpo4swapE,(.L_8 - _ZN39_INTERNAL_bfd833da_4_k_cu_d5d557d2_68714cuda3std6ranges3__45__cpo4swapE)
_ZN39_INTERNAL_bfd833da_4_k_cu_d5d557d2_68714cuda3std6ranges3__45__cpo4swapE:
	.zero		1
.L_8:


//--------------------- .nv.constant0._ZN7cutlass13device_kernelINS_4gemm6kernel13GemmUniversalIN4cute5tupleIJiiiiEEENS1_10collective13CollectiveMmaINS1_34MainloopSm90TmaGmmaWarpSpecializedILi4ENS5_IJNS4_1CILi2EEENSA_ILi1EEESC_EEENS1_35KernelTmaWarpSpecializedCooperativeEEENS5_IJNSA_ILi256EEENSA_ILi128EEENSA_ILi64EEEEEENS_10tfloat32_tENS5_IJlSC_lEEESK_SL_NS4_8TiledMMAINS4_8MMA_AtomIJNS4_4SM904GMMA30MMA_64x128x8_F32TF32TF32_SS_TNILNSP_7ScaleInE1ELSR_1EEEEEENS4_6LayoutISD_NS5_IJSC_NSA_ILi0EEESV_EEEEENS5_IJNS4_10UnderscoreESY_SY_EEEEENS4_13SM90_TMA_LOADENS4_14ComposedLayoutINS4_7SwizzleILi3ELi4ELi3EEENS4_18smem_ptr_flag_bitsILi32EEENSU_INS5_IJNSA_ILi8EEENSA_ILi32EEEEEENS5_IJS18_SC_EEEEEEEvNS4_8identityENS4_23SM90_TMA_LOAD_MULTICASTES1C_vS1D_EENS_8epilogue10collective6detail29Sm90TmaWarpSpecializedAdapterINS1H_15DefaultEpilogueISK_SL_SL_NS1G_6thread17LinearCombinationISK_Li1EffLNS1L_9ScaleType4KindE0ELNS_15FloatRoundStyleE2ESK_EENS1_15EpilogueDefaultEEEEEvvEEEEvNT_6ParamsE --------------------------
	.section	.nv.constant0._ZN7cutlass13device_kernelINS_4gemm6kernel13GemmUniversalIN4cute5tupleIJiiiiEEENS1_10collective13CollectiveMmaINS1_34MainloopSm90TmaGmmaWarpSpecializedILi4ENS5_IJNS4_1CILi2EEENSA_ILi1EEESC_EEENS1_35KernelTmaWarpSpecializedCooperativeEEENS5_IJNSA_ILi256EEENSA_ILi128EEENSA_ILi64EEEEEENS_10tfloat32_tENS5_IJlSC_lEEESK_SL_NS4_8TiledMMAINS4_8MMA_AtomIJNS4_4SM904GMMA30MMA_64x128x8_F32TF32TF32_SS_TNILNSP_7ScaleInE1ELSR_1EEEEEENS4_6LayoutISD_NS5_IJSC_NSA_ILi0EEESV_EEEEENS5_IJNS4_10UnderscoreESY_SY_EEEEENS4_13SM90_TMA_LOADENS4_14ComposedLayoutINS4_7SwizzleILi3ELi4ELi3EEENS4_18smem_ptr_flag_bitsILi32EEENSU_INS5_IJNSA_ILi8EEENSA_ILi32EEEEEENS5_IJS18_SC_EEEEEEEvNS4_8identityENS4_23SM90_TMA_LOAD_MULTICASTES1C_vS1D_EENS_8epilogue10collective6detail29Sm90TmaWarpSpecializedAdapterINS1H_15DefaultEpilogueISK_SL_SL_NS1G_6thread17LinearCombinationISK_Li1EffLNS1L_9ScaleType4KindE0ELNS_15FloatRoundStyleE2ESK_EENS1_15EpilogueDefaultEEEEEvvEEEEvNT_6ParamsE,"a",@progbits
	.sectionflags	@""
	.align	4
.nv.constant0._ZN7cutlass13device_kernelINS_4gemm6kernel13GemmUniversalIN4cute5tupleIJiiiiEEENS1_10collective13CollectiveMmaINS1_34MainloopSm90TmaGmmaWarpSpecializedILi4ENS5_IJNS4_1CILi2EEENSA_ILi1EEESC_EEENS1_35KernelTmaWarpSpecializedCooperativeEEENS5_IJNSA_ILi256EEENSA_ILi128EEENSA_ILi64EEEEEENS_10tfloat32_tENS5_IJlSC_lEEESK_SL_NS4_8TiledMMAINS4_8MMA_AtomIJNS4_4SM904GMMA30MMA_64x128x8_F32TF32TF32_SS_TNILNSP_7ScaleInE1ELSR_1EEEEEENS4_6LayoutISD_NS5_IJSC_NSA_ILi0EEESV_EEEEENS5_IJNS4_10UnderscoreESY_SY_EEEEENS4_13SM90_TMA_LOADENS4_14ComposedLayoutINS4_7SwizzleILi3ELi4ELi3EEENS4_18smem_ptr_flag_bitsILi32EEENSU_INS5_IJNSA_ILi8EEENSA_ILi32EEEEEENS5_IJS18_SC_EEEEEEEvNS4_8identityENS4_23SM90_TMA_LOAD_MULTICASTES1C_vS1D_EENS_8epilogue10collective6detail29Sm90TmaWarpSpecializedAdapterINS1H_15DefaultEpilogueISK_SL_SL_NS1G_6thread17LinearCombinationISK_Li1EffLNS1L_9ScaleType4KindE0ELNS_15FloatRoundStyleE2ESK_EENS1_15EpilogueDefaultEEEEEvvEEEEvNT_6ParamsE:
	.zero		1664


//--------------------- SYMBOLS --------------------------

	.type		.nv.reservedSmem.offset0,@object
	.size		.nv.reservedSmem.offset0,0x4
	.type		__assertfail,@function
